	.target	sm_90a

	.elftype	@"ET_EXEC"


//--------------------- .note.nv.tkinfo           --------------------------
	.section	.note.nv.tkinfo,"",@"SHT_NOTE"
	.sectionflags	@"SHF_NOTE_NV_TKINFO"
	.tkinfo
        /*0018*/ 	.word	0x00000002
        /*0030*/ 	.string	""
        /*0030*/ 	.string	"ptxas"
        /*0030*/ 	.string	"Cuda compilation tools, release 13.0, V13.0.88"
        /*0030*/ 	.string	"Build cuda_13.0.r13.0/compiler.36424714_0"
        /*0030*/ 	.string	"-v  -suppress-debug-info  -lineinfo  -arch sm_90a "



//--------------------- .note.nv.cuinfo           --------------------------
	.section	.note.nv.cuinfo,"",@"SHT_NOTE"
	.sectionflags	@"SHF_NOTE_NV_CUINFO"
        /*0018*/ 	.short	0x0002
        /*001a*/ 	.short	0x005a
        /*001c*/ 	.short	0x0082
	.zero		2


//--------------------- .nv.info                  --------------------------
	.section	.nv.info,"",@"SHT_CUDA_INFO"
	.align	4


	//----- nvinfo : EIATTR_REGCOUNT
	.align		4
        /*0000*/ 	.byte	0x04, 0x2f
        /*0002*/ 	.short	(.L_1 - .L_0)
	.align		4
.L_0:
        /*0004*/ 	.word	index@(matmul_kernel)
        /*0008*/ 	.word	0x00000080


	//----- nvinfo : EIATTR_FRAME_SIZE
	.align		4
.L_1:
        /*000c*/ 	.byte	0x04, 0x11
        /*000e*/ 	.short	(.L_3 - .L_2)
	.align		4
.L_2:
        /*0010*/ 	.word	index@(matmul_kernel)
        /*0014*/ 	.word	0x00000010


	//----- nvinfo : EIATTR_MIN_STACK_SIZE
	.align		4
.L_3:
        /*0018*/ 	.byte	0x04, 0x12
        /*001a*/ 	.short	(.L_5 - .L_4)
	.align		4
.L_4:
        /*001c*/ 	.word	index@(matmul_kernel)
        /*0020*/ 	.word	0x00000010
.L_5:


//--------------------- .nv.compat                --------------------------
	.section	.nv.compat,"",@"SHT_CUDA_COMPAT_INFO"
	.align	4
        /*0000*/ 	.byte	0x02, 0x09, 0x01, 0x00, 0x02, 0x02, 0x04, 0x00, 0x02, 0x05, 0x05, 0x00, 0x03, 0x07, 0x01, 0x01
        /*0010*/ 	.byte	0x02, 0x03, 0x00, 0x00, 0x02, 0x06, 0x01, 0x00, 0x04, 0x0b, 0x08, 0x00, 0x00, 0x00, 0x00, 0x00
        /*0020*/ 	.byte	0x00, 0x00, 0x00, 0x00


//--------------------- .nv.info.matmul_kernel    --------------------------
	.section	.nv.info.matmul_kernel,"",@"SHT_CUDA_INFO"
	.sectionflags	@""
	.align	4


	//----- nvinfo : EIATTR_CUDA_API_VERSION
	.align		4
        /*0000*/ 	.byte	0x04, 0x37
        /*0002*/ 	.short	(.L_7 - .L_6)
.L_6:
        /*0004*/ 	.word	0x00000082


	//----- nvinfo : EIATTR_KPARAM_INFO
	.align		4
.L_7:
        /*0008*/ 	.byte	0x04, 0x17
        /*000a*/ 	.short	(.L_9 - .L_8)
.L_8:
        /*000c*/ 	.word	0x00000000
        /*0010*/ 	.short	0x000d
        /*0012*/ 	.short	0x0048
        /*0014*/ 	.byte	0x00, 0xf4, 0x21, 0x00


	//----- nvinfo : EIATTR_KPARAM_INFO
	.align		4
.L_9:
        /*0018*/ 	.byte	0x04, 0x17
        /*001a*/ 	.short	(.L_11 - .L_10)
.L_10:
        /*001c*/ 	.word	0x00000000
        /*0020*/ 	.short	0x000c
        /*0022*/ 	.short	0x0040
        /*0024*/ 	.byte	0x00, 0xf4, 0x21, 0x00


	//----- nvinfo : EIATTR_KPARAM_INFO
	.align		4
.L_11:
        /*0028*/ 	.byte	0x04, 0x17
        /*002a*/ 	.short	(.L_13 - .L_12)
.L_12:
        /*002c*/ 	.word	0x00000000
        /*0030*/ 	.short	0x000b
        /*0032*/ 	.short	0x0038
        /*0034*/ 	.byte	0x00, 0xf0, 0x11, 0x00


	//----- nvinfo : EIATTR_KPARAM_INFO
	.align		4
.L_13:
        /*0038*/ 	.byte	0x04, 0x17
        /*003a*/ 	.short	(.L_15 - .L_14)
.L_14:
        /*003c*/ 	.word	0x00000000
        /*0040*/ 	.short	0x000a
        /*0042*/ 	.short	0x0034
        /*0044*/ 	.byte	0x00, 0xf0, 0x11, 0x00


	//----- nvinfo : EIATTR_KPARAM_INFO
	.align		4
.L_15:
        /*0048*/ 	.byte	0x04, 0x17
        /*004a*/ 	.short	(.L_17 - .L_16)
.L_16:
        /*004c*/ 	.word	0x00000000
        /*0050*/ 	.short	0x0009
        /*0052*/ 	.short	0x0030
        /*0054*/ 	.byte	0x00, 0xf0, 0x11, 0x00


	//----- nvinfo : EIATTR_KPARAM_INFO
	.align		4
.L_17:
        /*0058*/ 	.byte	0x04, 0x17
        /*005a*/ 	.short	(.L_19 - .L_18)
.L_18:
        /*005c*/ 	.word	0x00000000
        /*0060*/ 	.short	0x0008
        /*0062*/ 	.short	0x002c
        /*0064*/ 	.byte	0x00, 0xf0, 0x11, 0x00


	//----- nvinfo : EIATTR_KPARAM_INFO
	.align		4
.L_19:
        /*0068*/ 	.byte	0x04, 0x17
        /*006a*/ 	.short	(.L_21 - .L_20)
.L_20:
        /*006c*/ 	.word	0x00000000
        /*0070*/ 	.short	0x0007
        /*0072*/ 	.short	0x0028
        /*0074*/ 	.byte	0x00, 0xf0, 0x11, 0x00


	//----- nvinfo : EIATTR_KPARAM_INFO
	.align		4
.L_21:
        /*0078*/ 	.byte	0x04, 0x17
        /*007a*/ 	.short	(.L_23 - .L_22)
.L_22:
        /*007c*/ 	.word	0x00000000
        /*0080*/ 	.short	0x0006
        /*0082*/ 	.short	0x0024
        /*0084*/ 	.byte	0x00, 0xf0, 0x11, 0x00


	//----- nvinfo : EIATTR_KPARAM_INFO
	.align		4
.L_23:
        /*0088*/ 	.byte	0x04, 0x17
        /*008a*/ 	.short	(.L_25 - .L_24)
.L_24:
        /*008c*/ 	.word	0x00000000
        /*0090*/ 	.short	0x0005
        /*0092*/ 	.short	0x0020
        /*0094*/ 	.byte	0x00, 0xf0, 0x11, 0x00


	//----- nvinfo : EIATTR_KPARAM_INFO
	.align		4
.L_25:
        /*0098*/ 	.byte	0x04, 0x17
        /*009a*/ 	.short	(.L_27 - .L_26)
.L_26:
        /*009c*/ 	.word	0x00000000
        /*00a0*/ 	.short	0x0004
        /*00a2*/ 	.short	0x001c
        /*00a4*/ 	.byte	0x00, 0xf0, 0x11, 0x00


	//----- nvinfo : EIATTR_KPARAM_INFO
	.align		4
.L_27:
        /*00a8*/ 	.byte	0x04, 0x17
        /*00aa*/ 	.short	(.L_29 - .L_28)
.L_28:
        /*00ac*/ 	.word	0x00000000
        /*00b0*/ 	.short	0x0003
        /*00b2*/ 	.short	0x0018
        /*00b4*/ 	.byte	0x00, 0xf0, 0x11, 0x00


	//----- nvinfo : EIATTR_KPARAM_INFO
	.align		4
.L_29:
        /*00b8*/ 	.byte	0x04, 0x17
        /*00ba*/ 	.short	(.L_31 - .L_30)
.L_30:
        /*00bc*/ 	.word	0x00000000
        /*00c0*/ 	.short	0x0002
        /*00c2*/ 	.short	0x0010
        /*00c4*/ 	.byte	0x00, 0xf4, 0x21, 0x00


	//----- nvinfo : EIATTR_KPARAM_INFO
	.align		4
.L_31:
        /*00c8*/ 	.byte	0x04, 0x17
        /*00ca*/ 	.short	(.L_33 - .L_32)
.L_32:
        /*00cc*/ 	.word	0x00000000
        /*00d0*/ 	.short	0x0001
        /*00d2*/ 	.short	0x0008
        /*00d4*/ 	.byte	0x00, 0xf4, 0x21, 0x00


	//----- nvinfo : EIATTR_KPARAM_INFO
	.align		4
.L_33:
        /*00d8*/ 	.byte	0x04, 0x17
        /*00da*/ 	.short	(.L_35 - .L_34)
.L_34:
        /*00dc*/ 	.word	0x00000000
        /*00e0*/ 	.short	0x0000
        /*00e2*/ 	.short	0x0000
        /*00e4*/ 	.byte	0x00, 0xf4, 0x21, 0x00


	//----- nvinfo : EIATTR_SPARSE_MMA_MASK
	.align		4
.L_35:
        /*00e8*/ 	.byte	0x03, 0x50
        /*00ea*/ 	.short	0x0000


	//----- nvinfo : EIATTR_MAXREG_COUNT
	.align		4
        /*00ec*/ 	.byte	0x03, 0x1b
        /*00ee*/ 	.short	0x0080


	//----- nvinfo : EIATTR_NUM_BARRIERS
	.align		4
        /*00f0*/ 	.byte	0x02, 0x4c
        /*00f2*/ 	.byte	0x01
	.zero		1


	//----- nvinfo : EIATTR_ANNOTATIONS
	.align		4
        /*00f4*/ 	.byte	0x04, 0x55
        /*00f6*/ 	.short	(.L_37 - .L_36)


	//   ....[0]....
.L_36:
        /*00f8*/ 	.word	0x00000001
        /*00fc*/ 	.byte	0x70, 0x08, 0x00, 0x00, 0x01, 0x00, 0x00, 0x00, 0xd0, 0x0e, 0x00, 0x00, 0x01, 0x00, 0x00, 0x00
        /*010c*/ 	.byte	0x40, 0x14, 0x00, 0x00, 0x01, 0x00, 0x00, 0x00, 0x90, 0x14, 0x00, 0x00, 0x01, 0x00, 0x00, 0x00
        /*011c*/ 	.byte	0xf0, 0x35, 0x00, 0x00, 0x01, 0x00, 0x00, 0x00, 0xf0, 0x3a, 0x00, 0x00, 0x01, 0x00, 0x00, 0x00
        /*012c*/ 	.byte	0x00, 0x3b, 0x00, 0x00, 0x01, 0x00, 0x00, 0x00, 0x30, 0x5c, 0x00, 0x00


	//----- nvinfo : EIATTR_MERCURY_ISA_VERSION
	.align		4
.L_37:
        /*0138*/ 	.byte	0x03, 0x5f
        /*013a*/ 	.short	0x0101


	//----- nvinfo : EIATTR_EXIT_INSTR_OFFSETS
	.align		4
        /*013c*/ 	.byte	0x04, 0x1c
        /*013e*/ 	.short	(.L_39 - .L_38)


	//   ....[0]....
.L_38:
        /*0140*/ 	.word	0x00006af0


	//   ....[1]....
        /*0144*/ 	.word	0x00006b10


	//----- nvinfo : EIATTR_REQNTID
	.align		4
.L_39:
        /*0148*/ 	.byte	0x04, 0x10
        /*014a*/ 	.short	(.L_41 - .L_40)
.L_40:
        /*014c*/ 	.word	0x00000200
        /*0150*/ 	.word	0x00000001
        /*0154*/ 	.word	0x00000001


	//----- nvinfo : EIATTR_CBANK_PARAM_SIZE
	.align		4
.L_41:
        /*0158*/ 	.byte	0x03, 0x19
        /*015a*/ 	.short	0x0050


	//----- nvinfo : EIATTR_PARAM_CBANK
	.align		4
        /*015c*/ 	.byte	0x04, 0x0a
        /*015e*/ 	.short	(.L_43 - .L_42)
	.align		4
.L_42:
        /*0160*/ 	.word	index@(.nv.constant0.matmul_kernel)
        /*0164*/ 	.short	0x0210
        /*0166*/ 	.short	0x0050


	//----- nvinfo : EIATTR_SW_WAR
	.align		4
.L_43:
        /*0168*/ 	.byte	0x04, 0x36
        /*016a*/ 	.short	(.L_45 - .L_44)
.L_44:
        /*016c*/ 	.word	0x00000008
.L_45:


//--------------------- .nv.callgraph             --------------------------
	.section	.nv.callgraph,"",@"SHT_CUDA_CALLGRAPH"
	.align	4
	.sectionentsize	8
	.align		4
        /*0000*/ 	.word	0x00000000
	.align		4
        /*0004*/ 	.word	0xffffffff
	.align		4
        /*0008*/ 	.word	0x00000000
	.align		4
        /*000c*/ 	.word	0xfffffffe
	.align		4
        /*0010*/ 	.word	0x00000000
	.align		4
        /*0014*/ 	.word	0xfffffffd
	.align		4
        /*0018*/ 	.word	0x00000000
	.align		4
        /*001c*/ 	.word	0xfffffffc


//--------------------- .text.matmul_kernel       --------------------------
	.section	.text.matmul_kernel,"ax",@progbits
	.align	128
        .global         matmul_kernel
        .type           matmul_kernel,@function
        .size           matmul_kernel,(.L_x_3 - matmul_kernel)
        .other          matmul_kernel,@"STO_CUDA_ENTRY STV_DEFAULT"
matmul_kernel:
.text.matmul_kernel:
[----:B------:R-:W1:Y:S08]  /*0000*/  LDC R1, c[0x0][0x28] ;  /* 0x00000a00ff017b82 */ /* 0x000e700000000800 */
[----:B------:R-:W2:Y:S01]  /*0010*/  LDC.64 R76, c[0x0][0x228] ;  /* 0x00008a00ff4c7b82 */ /* 0x000ea20000000a00 */
[----:B------:R-:W3:Y:S01]  /*0020*/  S2R R5, SR_CTAID.X ;  /* 0x0000000000057919 */ /* 0x000ee20000002500 */
[----:B------:R-:W-:Y:S01]  /*0030*/  ULDC.64 UR12, c[0x0][0x230] ;  /* 0x00008c00000c7ab9 */ /* 0x000fe20000000a00 */
[----:B-1----:R-:W-:Y:S01]  /*0040*/  VIADD R1, R1, 0xfffffff0 ;  /* 0xfffffff001017836 */ /* 0x002fe20000000000 */
[----:B------:R-:W-:Y:S01]  /*0050*/  UIADD3 UR4, UR12, 0x3f, URZ ;  /* 0x0000003f0c047890 */ /* 0x000fe2000fffe03f */
[----:B------:R-:W1:Y:S01]  /*0060*/  S2R R56, SR_TID.X ;  /* 0x0000000000387919 */ /* 0x000e620000002100 */
[----:B------:R-:W-:Y:S01]  /*0070*/  ULDC.64 UR14, c[0x0][0x238] ;  /* 0x00008e00000e7ab9 */ /* 0x000fe20000000a00 */
[----:B------:R-:W-:Y:S01]  /*0080*/  ULDC.64 UR10, c[0x0][0x210] ;  /* 0x00008400000a7ab9 */ /* 0x000fe20000000a00 */
[----:B------:R-:W-:Y:S01]  /*0090*/  UISETP.GT.AND UP0, UPT, UR4, 0x3f, UPT ;  /* 0x0000003f0400788c */ /* 0x000fe2000bf04270 */
[----:B------:R-:W-:Y:S01]  /*00a0*/  IMAD.U32 R104, RZ, RZ, UR14 ;  /* 0x0000000eff687e24 */ /* 0x000fe2000f8e00ff */
[----:B------:R-:W-:Y:S01]  /*00b0*/  ULDC.64 UR22, c[0x0][0x218] ;  /* 0x0000860000167ab9 */ /* 0x000fe20000000a00 */
[----:B------:R-:W-:Y:S01]  /*00c0*/  IMAD.U32 R105, RZ, RZ, UR14 ;  /* 0x0000000eff697e24 */ /* 0x000fe2000f8e00ff */
[----:B------:R-:W-:Y:S01]  /*00d0*/  USEL UR6, URZ, 0x4, !UP0 ;  /* 0x000000043f067887 */ /* 0x000fe2000c000000 */
[----:B------:R-:W-:Y:S01]  /*00e0*/  IMAD.U32 R106, RZ, RZ, UR14 ;  /* 0x0000000eff6a7e24 */ /* 0x000fe2000f8e00ff */
[----:B------:R-:W4:Y:S01]  /*00f0*/  S2UR UR5, SR_CgaCtaId ;  /* 0x00000000000579c3 */ /* 0x000f220000008800 */
[----:B------:R-:W-:Y:S01]  /*0100*/  IMAD.U32 R30, RZ, RZ, UR14 ;  /* 0x0000000eff1e7e24 */ /* 0x000fe2000f8e00ff */
[----:B------:R-:W-:Y:S01]  /*0110*/  ULDC UR8, c[0x0][0x240] ;  /* 0x0000900000087ab9 */ /* 0x000fe20000000800 */
[----:B------:R-:W-:Y:S01]  /*0120*/  IMAD.U32 R32, RZ, RZ, UR14 ;  /* 0x0000000eff207e24 */ /* 0x000fe2000f8e00ff */
[----:B------:R-:W-:Y:S01]  /*0130*/  UMOV UR7, 0x400 ;  /* 0x0000040000077882 */ /* 0x000fe20000000000 */
[----:B------:R-:W-:Y:S01]  /*0140*/  IMAD.U32 R36, RZ, RZ, UR14 ;  /* 0x0000000eff247e24 */ /* 0x000fe2000f8e00ff */
[----:B------:R-:W-:Y:S01]  /*0150*/  ULDC.64 UR18, c[0x0][0x208] ;  /* 0x0000820000127ab9 */ /* 0x000fe20000000a00 */
[----:B------:R-:W-:Y:S01]  /*0160*/  IMAD.U32 R45, RZ, RZ, UR14 ;  /* 0x0000000eff2d7e24 */ /* 0x000fe2000f8e00ff */
[----:B------:R-:W-:Y:S01]  /*0170*/  UISETP.GT.AND UP0, UPT, UR4, 0x7f, UPT ;  /* 0x0000007f0400788c */ /* 0x000fe2000bf04270 */
[----:B------:R-:W-:Y:S01]  /*0180*/  IMAD.U32 R44, RZ, RZ, UR14 ;  /* 0x0000000eff2c7e24 */ /* 0x000fe2000f8e00ff */
[----:B--2---:R-:W-:Y:S01]  /*0190*/  IABS R15, R76 ;  /* 0x0000004c000f7213 */ /* 0x004fe20000000000 */
[----:B------:R-:W-:Y:S01]  /*01a0*/  VIADD R0, R77, 0x3f ;  /* 0x0000003f4d007836 */ /* 0x000fe20000000000 */
[----:B------:R-:W-:Y:S01]  /*01b0*/  LOP3.LUT R117, RZ, R77, RZ, 0x33, !PT ;  /* 0x0000004dff757212 */ /* 0x000fe200078e33ff */
[----:B------:R-:W-:Y:S01]  /*01c0*/  IMAD.U32 R47, RZ, RZ, UR14 ;  /* 0x0000000eff2f7e24 */ /* 0x000fe2000f8e00ff */
[----:B------:R-:W-:-:S02]  /*01d0*/  USHF.L.U32 UR20, UR14, 0x6, URZ ;  /* 0x000000060e147899 */ /* 0x000fc4000800063f */
[----:B------:R-:W-:Y:S01]  /*01e0*/  IMAD.U32 R52, RZ, RZ, UR14 ;  /* 0x0000000eff347e24 */ /* 0x000fe2000f8e00ff */
[----:B------:R-:W-:Y:S01]  /*01f0*/  SHF.R.S32.HI R3, RZ, 0x1f, R0 ;  /* 0x0000001fff037819 */ /* 0x000fe20000011400 */
[----:B------:R-:W-:Y:S01]  /*0200*/  IMAD.U32 R53, RZ, RZ, UR14 ;  /* 0x0000000eff357e24 */ /* 0x000fe2000f8e00ff */
[----:B------:R-:W-:Y:S01]  /*0210*/  USHF.L.U32 UR16, UR15, 0x6, URZ ;  /* 0x000000060f107899 */ /* 0x000fe2000800063f */
[----:B---3--:R-:W-:Y:S01]  /*0220*/  IABS R8, R5 ;  /* 0x0000000500087213 */ /* 0x008fe20000000000 */
[----:B------:R-:W-:Y:S01]  /*0230*/  IMAD.U32 R60, RZ, RZ, UR14 ;  /* 0x0000000eff3c7e24 */ /* 0x000fe2000f8e00ff */
[----:B------:R-:W-:Y:S01]  /*0240*/  LEA.HI R3, R3, R0, RZ, 0x6 ;  /* 0x0000000003037211 */ /* 0x000fe200078f30ff */
[----:B----4-:R-:W-:-:S03]  /*0250*/  ULEA UR7, UR5, UR7, 0x18 ;  /* 0x0000000705077291 */ /* 0x010fc6000f8ec03f */
[----:B------:R-:W-:Y:S01]  /*0260*/  SHF.R.S32.HI R3, RZ, 0x6, R3 ;  /* 0x00000006ff037819 */ /* 0x000fe20000011403 */
[----:B------:R-:W-:-:S04]  /*0270*/  UIADD3 UR5, UR12, -0x40, URZ ;  /* 0xffffffc00c057890 */ /* 0x000fc8000fffe03f */
[----:B------:R-:W-:-:S05]  /*0280*/  IMAD.SHL.U32 R4, R3, 0x8, RZ ;  /* 0x0000000803047824 */ /* 0x000fca00078e00ff */
[-C--:B------:R-:W-:Y:S02]  /*0290*/  IABS R7, R4.reuse ;  /* 0x0000000400077213 */ /* 0x080fe40000000000 */
[----:B------:R-:W-:Y:S02]  /*02a0*/  IABS R10, R4 ;  /* 0x00000004000a7213 */ /* 0x000fe40000000000 */
[----:B------:R-:W2:Y:S08]  /*02b0*/  I2F.RP R0, R7 ;  /* 0x0000000700007306 */ /* 0x000eb00000209400 */
[----:B--2---:R-:W2:Y:S02]  /*02c0*/  MUFU.RCP R0, R0 ;  /* 0x0000000000007308 */ /* 0x004ea40000001000 */
[----:B--2---:R-:W-:-:S02]  /*02d0*/  VIADD R2, R0, 0xffffffe ;  /* 0x0ffffffe00027836 */ /* 0x004fc40000000000 */
[----:B------:R-:W-:-:S04]  /*02e0*/  IMAD.MOV R0, RZ, RZ, -R10 ;  /* 0x000000ffff007224 */ /* 0x000fc800078e0a0a */
[----:B------:R2:W3:Y:S02]  /*02f0*/  F2I.FTZ.U32.TRUNC.NTZ R3, R2 ;  /* 0x0000000200037305 */ /* 0x0004e4000021f000 */
[----:B--2---:R-:W-:Y:S02]  /*0300*/  IMAD.MOV.U32 R2, RZ, RZ, RZ ;  /* 0x000000ffff027224 */ /* 0x004fe400078e00ff */
[----:B---3--:R-:W-:-:S04]  /*0310*/  IMAD.MOV R6, RZ, RZ, -R3 ;  /* 0x000000ffff067224 */ /* 0x008fc800078e0a03 */
[----:B------:R-:W-:Y:S02]  /*0320*/  IMAD R9, R6, R7, RZ ;  /* 0x0000000706097224 */ /* 0x000fe400078e02ff */
[----:B------:R-:W-:Y:S02]  /*0330*/  IMAD.MOV.U32 R6, RZ, RZ, R8 ;  /* 0x000000ffff067224 */ /* 0x000fe400078e0008 */
[----:B------:R-:W-:-:S06]  /*0340*/  IMAD.HI.U32 R3, R3, R9, R2 ;  /* 0x0000000903037227 */ /* 0x000fcc00078e0002 */
[----:B------:R-:W-:-:S04]  /*0350*/  IMAD.HI.U32 R3, R3, R6, RZ ;  /* 0x0000000603037227 */ /* 0x000fc800078e00ff */
[----:B------:R-:W-:-:S05]  /*0360*/  IMAD R0, R3, R0, R6 ;  /* 0x0000000003007224 */ /* 0x000fca00078e0206 */
[----:B------:R-:W-:-:S13]  /*0370*/  ISETP.GT.U32.AND P1, PT, R7, R0, PT ;  /* 0x000000000700720c */ /* 0x000fda0003f24070 */
[----:B------:R-:W-:Y:S02]  /*0380*/  @!P1 IMAD.IADD R0, R0, 0x1, -R7 ;  /* 0x0000000100009824 */ /* 0x000fe400078e0a07 */
[----:B------:R-:W-:Y:S01]  /*0390*/  @!P1 VIADD R3, R3, 0x1 ;  /* 0x0000000103039836 */ /* 0x000fe20000000000 */
[----:B------:R-:W-:Y:S02]  /*03a0*/  ISETP.NE.AND P1, PT, R4, RZ, PT ;  /* 0x000000ff0400720c */ /* 0x000fe40003f25270 */
[----:B------:R-:W-:Y:S02]  /*03b0*/  ISETP.GE.U32.AND P0, PT, R0, R7, PT ;  /* 0x000000070000720c */ /* 0x000fe40003f06070 */
[----:B------:R-:W-:Y:S02]  /*03c0*/  LOP3.LUT R0, R5, R4, RZ, 0x3c, !PT ;  /* 0x0000000405007212 */ /* 0x000fe400078e3cff */
[----:B------:R-:W-:Y:S02]  /*03d0*/  IABS R7, R77 ;  /* 0x0000004d00077213 */ /* 0x000fe40000000000 */
[----:B------:R-:W-:Y:S01]  /*03e0*/  ISETP.GE.AND P2, PT, R0, RZ, PT ;  /* 0x000000ff0000720c */ /* 0x000fe20003f46270 */
[----:B------:R-:W-:-:S06]  /*03f0*/  VIADD R0, R76, 0xff ;  /* 0x000000ff4c007836 */ /* 0x000fcc0000000000 */
[----:B------:R-:W-:-:S04]  /*0400*/  @P0 VIADD R3, R3, 0x1 ;  /* 0x0000000103030836 */ /* 0x000fc80000000000 */
[----:B------:R-:W-:Y:S01]  /*0410*/  IMAD.MOV.U32 R2, RZ, RZ, R3 ;  /* 0x000000ffff027224 */ /* 0x000fe200078e0003 */
[----:B------:R-:W-:-:S03]  /*0420*/  SHF.R.S32.HI R3, RZ, 0x1f, R0 ;  /* 0x0000001fff037819 */ /* 0x000fc60000011400 */
[----:B------:R-:W-:Y:S01]  /*0430*/  @!P2 IMAD.MOV R2, RZ, RZ, -R2 ;  /* 0x000000ffff02a224 */ /* 0x000fe200078e0a02 */
[----:B------:R-:W-:Y:S02]  /*0440*/  @!P1 LOP3.LUT R2, RZ, R4, RZ, 0x33, !PT ;  /* 0x00000004ff029212 */ /* 0x000fe400078e33ff */
[----:B------:R-:W-:-:S03]  /*0450*/  LEA.HI R3, R3, R0, RZ, 0x8 ;  /* 0x0000000003037211 */ /* 0x000fc600078f40ff */
[----:B------:R-:W-:Y:S02]  /*0460*/  IMAD.SHL.U32 R22, R2, 0x8, RZ ;  /* 0x0000000802167824 */ /* 0x000fe400078e00ff */
[----:B------:R-:W-:-:S03]  /*0470*/  IMAD.MOV R2, RZ, RZ, -R2 ;  /* 0x000000ffff027224 */ /* 0x000fc600078e0a02 */
[----:B------:R-:W-:Y:S01]  /*0480*/  LEA.HI.SX32 R3, R3, -R22, 0x18 ;  /* 0x8000001603037211 */ /* 0x000fe200078fc2ff */
[----:B------:R-:W-:Y:S02]  /*0490*/  IMAD R17, R4, R2, R5 ;  /* 0x0000000204117224 */ /* 0x000fe400078e0205 */
[----:B------:R-:W-:Y:S01]  /*04a0*/  IMAD.MOV.U32 R2, RZ, RZ, RZ ;  /* 0x000000ffff027224 */ /* 0x000fe200078e00ff */
[----:B------:R-:W-:Y:S02]  /*04b0*/  VIMNMX R12, R3, 0x8, PT ;  /* 0x00000008030c7848 */ /* 0x000fe40003fe0100 */
[----:B------:R-:W-:Y:S02]  /*04c0*/  IABS R4, R17 ;  /* 0x0000001100047213 */ /* 0x000fe40000000000 */
[----:B------:R-:W-:Y:S02]  /*04d0*/  IABS R13, R12 ;  /* 0x0000000c000d7213 */ /* 0x000fe40000000000 */
[----:B------:R-:W-:-:S02]  /*04e0*/  ISETP.NE.AND P2, PT, R12, RZ, PT ;  /* 0x000000ff0c00720c */ /* 0x000fc40003f45270 */
[----:B------:R-:W2:Y:S08]  /*04f0*/  I2F.RP R0, R13 ;  /* 0x0000000d00007306 */ /* 0x000eb00000209400 */
[----:B--2---:R-:W2:Y:S02]  /*0500*/  MUFU.RCP R0, R0 ;  /* 0x0000000000007308 */ /* 0x004ea40000001000 */
[----:B--2---:R-:W-:-:S06]  /*0510*/  VIADD R3, R0, 0xffffffe ;  /* 0x0ffffffe00037836 */ /* 0x004fcc0000000000 */
[----:B------:R-:W2:Y:S02]  /*0520*/  F2I.FTZ.U32.TRUNC.NTZ R3, R3 ;  /* 0x0000000300037305 */ /* 0x000ea4000021f000 */
[----:B--2---:R-:W-:-:S04]  /*0530*/  IMAD.MOV R6, RZ, RZ, -R3 ;  /* 0x000000ffff067224 */ /* 0x004fc800078e0a03 */
[----:B------:R-:W-:Y:S01]  /*0540*/  IMAD R5, R6, R13, RZ ;  /* 0x0000000d06057224 */ /* 0x000fe200078e02ff */
[----:B------:R-:W-:-:S03]  /*0550*/  IABS R6, R12 ;  /* 0x0000000c00067213 */ /* 0x000fc60000000000 */
[----:B------:R-:W-:Y:S02]  /*0560*/  IMAD.HI.U32 R2, R3, R5, R2 ;  /* 0x0000000503027227 */ /* 0x000fe400078e0002 */
[----:B------:R-:W2:Y:S02]  /*0570*/  I2F.RP R5, R7 ;  /* 0x0000000700057306 */ /* 0x000ea40000209400 */
[----:B------:R-:W-:Y:S01]  /*0580*/  IMAD.MOV.U32 R3, RZ, RZ, R4 ;  /* 0x000000ffff037224 */ /* 0x000fe200078e0004 */
[C---:B-1----:R-:W-:Y:S01]  /*0590*/  LOP3.LUT R4, R56.reuse, 0x100, RZ, 0xc0, !PT ;  /* 0x0000010038047812 */ /* 0x042fe200078ec0ff */
[----:B------:R-:W-:Y:S01]  /*05a0*/  IMAD.MOV R0, RZ, RZ, -R6 ;  /* 0x000000ffff007224 */ /* 0x000fe200078e0a06 */
[----:B------:R-:W-:Y:S01]  /*05b0*/  LOP3.LUT R6, R56, 0xff, RZ, 0xc0, !PT ;  /* 0x000000ff38067812 */ /* 0x000fe200078ec0ff */
[----:B------:R-:W-:-:S04]  /*05c0*/  IMAD.HI.U32 R2, R2, R3, RZ ;  /* 0x0000000302027227 */ /* 0x000fc800078e00ff */
[----:B------:R-:W-:Y:S01]  /*05d0*/  IMAD R0, R2, R0, R3 ;  /* 0x0000000002007224 */ /* 0x000fe200078e0203 */
[----:B------:R-:W-:Y:S01]  /*05e0*/  LOP3.LUT R3, R17, R12, RZ, 0x3c, !PT ;  /* 0x0000000c11037212 */ /* 0x000fe200078e3cff */
[----:B------:R-:W-:-:S03]  /*05f0*/  IMAD.SHL.U32 R9, R6, 0x80, RZ ;  /* 0x0000008006097824 */ /* 0x000fc600078e00ff */
[----:B------:R-:W-:Y:S01]  /*0600*/  ISETP.GT.U32.AND P1, PT, R13, R0, PT ;  /* 0x000000000d00720c */ /* 0x000fe20003f24070 */
[----:B--2---:R-:W1:Y:S01]  /*0610*/  MUFU.RCP R5, R5 ;  /* 0x0000000500057308 */ /* 0x004e620000001000 */
[----:B------:R-:W-:Y:S01]  /*0620*/  LEA.HI R11, R4, R9, RZ, 0x1a ;  /* 0x00000009040b7211 */ /* 0x000fe200078fd0ff */
[C---:B------:R-:W-:Y:S01]  /*0630*/  IMAD.SHL.U32 R4, R56.reuse, 0x10, RZ ;  /* 0x0000001038047824 */ /* 0x040fe200078e00ff */
[----:B------:R-:W-:Y:S02]  /*0640*/  SHF.R.U32.HI R9, RZ, 0x8, R56 ;  /* 0x00000008ff097819 */ /* 0x000fe40000011638 */
[----:B------:R-:W-:Y:S02]  /*0650*/  ISETP.GE.AND P3, PT, R3, RZ, PT ;  /* 0x000000ff0300720c */ /* 0x000fe40003f66270 */
[----:B------:R-:W-:Y:S02]  /*0660*/  LOP3.LUT R3, R56, 0x1c0, RZ, 0xc0, !PT ;  /* 0x000001c038037812 */ /* 0x000fe400078ec0ff */
[----:B------:R-:W-:-:S03]  /*0670*/  LOP3.LUT R4, R4, 0x70, RZ, 0xc0, !PT ;  /* 0x0000007004047812 */ /* 0x000fc600078ec0ff */
[----:B------:R-:W-:Y:S02]  /*0680*/  @!P1 IMAD.IADD R0, R0, 0x1, -R13 ;  /* 0x0000000100009824 */ /* 0x000fe400078e0a0d */
[----:B------:R-:W-:-:S03]  /*0690*/  @!P1 VIADD R2, R2, 0x1 ;  /* 0x0000000102029836 */ /* 0x000fc60000000000 */
[----:B------:R-:W-:Y:S01]  /*06a0*/  ISETP.GE.U32.AND P0, PT, R0, R13, PT ;  /* 0x0000000d0000720c */ /* 0x000fe20003f06070 */
[----:B------:R-:W-:Y:S02]  /*06b0*/  IMAD.SHL.U32 R0, R56, 0x4, RZ ;  /* 0x0000000438007824 */ /* 0x000fe400078e00ff */
[----:B-1----:R-:W-:-:S03]  /*06c0*/  VIADD R5, R5, 0xffffffe ;  /* 0x0ffffffe05057836 */ /* 0x002fc60000000000 */
[----:B------:R-:W-:Y:S02]  /*06d0*/  LOP3.LUT R8, R0, 0x7c, RZ, 0xc0, !PT ;  /* 0x0000007c00087812 */ /* 0x000fe400078ec0ff */
[----:B------:R-:W-:Y:S02]  /*06e0*/  SGXT.U32 R0, R9, 0x1 ;  /* 0x000000010900781a */ /* 0x000fe40000000000 */
[----:B------:R-:W1:Y:S01]  /*06f0*/  F2I.FTZ.U32.TRUNC.NTZ R9, R5 ;  /* 0x0000000500097305 */ /* 0x000e62000021f000 */
[----:B------:R-:W-:Y:S01]  /*0700*/  IMAD R13, R3, 0x2, R8 ;  /* 0x00000002030d7824 */ /* 0x000fe200078e0208 */
[----:B------:R-:W-:Y:S01]  /*0710*/  ISETP.GE.AND P1, PT, R0, UR12, PT ;  /* 0x0000000c00007c0c */ /* 0x000fe2000bf26270 */
[----:B------:R-:W-:Y:S01]  /*0720*/  @P0 VIADD R2, R2, 0x1 ;  /* 0x0000000102020836 */ /* 0x000fe20000000000 */
[----:B------:R-:W-:Y:S02]  /*0730*/  SHF.R.U32.HI R8, RZ, 0x2, R3 ;  /* 0x00000002ff087819 */ /* 0x000fe40000011603 */
[----:B------:R-:W-:Y:S01]  /*0740*/  SEL R3, RZ, UR6, P1 ;  /* 0x00000006ff037c07 */ /* 0x000fe20008800000 */
[----:B------:R-:W-:Y:S01]  /*0750*/  IMAD.MOV.U32 R16, RZ, RZ, R2 ;  /* 0x000000ffff107224 */ /* 0x000fe200078e0002 */
[----:B------:R-:W-:Y:S01]  /*0760*/  LOP3.LUT R13, R13, R8, RZ, 0x3c, !PT ;  /* 0x000000080d0d7212 */ /* 0x000fe200078e3cff */
[----:B------:R-:W-:Y:S01]  /*0770*/  IMAD.IADD R2, R4, 0x1, R11 ;  /* 0x0000000104027824 */ /* 0x000fe200078e020b */
[----:B------:R-:W-:Y:S01]  /*0780*/  SHF.R.U32.HI R8, RZ, 0x6, R56 ;  /* 0x00000006ff087819 */ /* 0x000fe20000011638 */
[----:B------:R-:W-:Y:S01]  /*0790*/  @!P3 IMAD.MOV R16, RZ, RZ, -R16 ;  /* 0x000000ffff10b224 */ /* 0x000fe200078e0a10 */
[----:B------:R-:W-:Y:S01]  /*07a0*/  @!P2 LOP3.LUT R16, RZ, R12, RZ, 0x33, !PT ;  /* 0x0000000cff10a212 */ /* 0x000fe200078e33ff */
[----:B------:R-:W-:Y:S01]  /*07b0*/  IMAD.SHL.U32 R4, R56, 0x100, RZ ;  /* 0x0000010038047824 */ /* 0x000fe200078e00ff */
[----:B------:R-:W-:Y:S01]  /*07c0*/  ISETP.NE.U32.AND P1, PT, R3, RZ, PT ;  /* 0x000000ff0300720c */ /* 0x000fe20003f25070 */
[--C-:B-1----:R-:W-:Y:S01]  /*07d0*/  IMAD.MOV R10, RZ, RZ, -R9.reuse ;  /* 0x000000ffff0a7224 */ /* 0x102fe200078e0a09 */
[----:B------:R-:W-:Y:S01]  /*07e0*/  SGXT.U32 R8, R8, 0x3 ;  /* 0x000000030808781a */ /* 0x000fe20000000000 */
[----:B------:R-:W-:Y:S01]  /*07f0*/  IMAD.SHL.U32 R3, R16, 0x40, RZ ;  /* 0x0000004010037824 */ /* 0x000fe200078e00ff */
[----:B------:R-:W-:Y:S01]  /*0800*/  LOP3.LUT R14, R0, 0x2, RZ, 0xfc, !PT ;  /* 0x00000002000e7812 */ /* 0x000fe200078efcff */
[----:B------:R-:W-:Y:S01]  /*0810*/  IMAD R11, R10, R7, RZ ;  /* 0x000000070a0b7224 */ /* 0x000fe200078e02ff */
[----:B------:R-:W-:Y:S01]  /*0820*/  LOP3.LUT R4, R13, 0x2000, R4, 0xf8, !PT ;  /* 0x000020000d047812 */ /* 0x000fe200078ef804 */
[----:B------:R-:W-:Y:S01]  /*0830*/  VIADD R113, R2, UR7 ;  /* 0x0000000702717c36 */ /* 0x000fe20008000000 */
[----:B------:R-:W-:Y:S01]  /*0840*/  LOP3.LUT R10, R3, R8, RZ, 0xfc, !PT ;  /* 0x00000008030a7212 */ /* 0x000fe200078efcff */
[----:B------:R-:W-:Y:S01]  /*0850*/  IMAD.MOV.U32 R8, RZ, RZ, RZ ;  /* 0x000000ffff087224 */ /* 0x000fe200078e00ff */
[----:B------:R-:W-:Y:S01]  /*0860*/  ISETP.GE.AND P0, PT, R14, UR12, PT ;  /* 0x0000000c0e007c0c */ /* 0x000fe2000bf06270 */
[----:B------:R1:W-:Y:S01]  /*0870*/  STL [R1+0xc], R3 ;  /* 0x00000c0301007387 */ /* 0x0003e20000100800 */
[C---:B------:R-:W-:Y:S01]  /*0880*/  LOP3.LUT R25, R10.reuse, 0x10, RZ, 0xfc, !PT ;  /* 0x000000100a197812 */ /* 0x040fe200078efcff */
[----:B------:R-:W-:Y:S01]  /*0890*/  IMAD.HI.U32 R11, R9, R11, R8 ;  /* 0x0000000b090b7227 */ /* 0x000fe200078e0008 */
[----:B------:R-:W-:Y:S01]  /*08a0*/  SEL R5, RZ, UR6, P0 ;  /* 0x00000006ff057c07 */ /* 0x000fe20008000000 */
[----:B------:R-:W2:Y:S01]  /*08b0*/  I2F.RP R8, R15 ;  /* 0x0000000f00087306 */ /* 0x000ea20000209400 */
[----:B------:R-:W-:-:S02]  /*08c0*/  LOP3.LUT R23, R10, 0x8, RZ, 0xfc, !PT ;  /* 0x000000080a177812 */ /* 0x000fc400078efcff */
[----:B------:R-:W-:Y:S02]  /*08d0*/  IABS R9, R25 ;  /* 0x0000001900097213 */ /* 0x000fe40000000000 */
[----:B------:R-:W-:Y:S01]  /*08e0*/  ISETP.NE.U32.AND P2, PT, R5, RZ, PT ;  /* 0x000000ff0500720c */ /* 0x000fe20003f45070 */
[----:B------:R-:W-:Y:S01]  /*08f0*/  IMAD.MOV R5, RZ, RZ, -R16 ;  /* 0x000000ffff057224 */ /* 0x000fe200078e0a10 */
[----:B------:R-:W-:Y:S01]  /*0900*/  IABS R14, R23 ;  /* 0x00000017000e7213 */ /* 0x000fe20000000000 */
[----:B------:R-:W-:Y:S01]  /*0910*/  IMAD.MOV.U32 R16, RZ, RZ, R9 ;  /* 0x000000ffff107224 */ /* 0x000fe200078e0009 */
[----:B------:R-:W-:Y:S01]  /*0920*/  LOP3.LUT R27, R10, 0x18, RZ, 0xfc, !PT ;  /* 0x000000180a1b7812 */ /* 0x000fe200078efcff */
[----:B------:R-:W-:Y:S01]  /*0930*/  IMAD R5, R12, R5, R17 ;  /* 0x000000050c057224 */ /* 0x000fe200078e0211 */
[----:B------:R-:W-:Y:S01]  /*0940*/  LOP3.LUT R17, R10, 0x20, RZ, 0xfc, !PT ;  /* 0x000000200a117812 */ /* 0x000fe200078efcff */
[----:B------:R-:W-:Y:S01]  /*0950*/  IMAD.HI.U32 R9, R11, R14, RZ ;  /* 0x0000000e0b097227 */ /* 0x000fe200078e00ff */
[----:B------:R-:W-:-:S02]  /*0960*/  IABS R18, R27 ;  /* 0x0000001b00127213 */ /* 0x000fc40000000000 */
[C---:B------:R-:W-:Y:S01]  /*0970*/  LOP3.LUT R19, R10.reuse, 0x28, RZ, 0xfc, !PT ;  /* 0x000000280a137812 */ /* 0x040fe200078efcff */
[C---:B------:R-:W-:Y:S01]  /*0980*/  IMAD.HI.U32 R12, R11.reuse, R16, RZ ;  /* 0x000000100b0c7227 */ /* 0x040fe200078e00ff */
[----:B------:R-:W-:Y:S01]  /*0990*/  IABS R20, R17 ;  /* 0x0000001100147213 */ /* 0x000fe20000000000 */
[----:B--2---:R-:W2:Y:S01]  /*09a0*/  MUFU.RCP R8, R8 ;  /* 0x0000000800087308 */ /* 0x004ea20000001000 */
[----:B------:R-:W-:Y:S01]  /*09b0*/  IABS R24, R19 ;  /* 0x0000001300187213 */ /* 0x000fe20000000000 */
[----:B------:R-:W-:Y:S01]  /*09c0*/  IMAD.MOV R9, RZ, RZ, -R9 ;  /* 0x000000ffff097224 */ /* 0x000fe200078e0a09 */
[C---:B------:R-:W-:Y:S01]  /*09d0*/  LOP3.LUT R21, R10.reuse, 0x30, RZ, 0xfc, !PT ;  /* 0x000000300a157812 */ /* 0x040fe200078efcff */
[----:B------:R-:W-:Y:S01]  /*09e0*/  IMAD.HI.U32 R13, R11, R18, RZ ;  /* 0x000000120b0d7227 */ /* 0x000fe200078e00ff */
[----:B------:R-:W-:Y:S02]  /*09f0*/  LOP3.LUT R29, R10, 0x38, RZ, 0xfc, !PT ;  /* 0x000000380a1d7812 */ /* 0x000fe400078efcff */
[----:B------:R-:W-:Y:S01]  /*0a00*/  IABS R26, R21 ;  /* 0x00000015001a7213 */ /* 0x000fe20000000000 */
[----:B------:R-:W-:Y:S01]  /*0a10*/  IMAD.MOV R12, RZ, RZ, -R12 ;  /* 0x000000ffff0c7224 */ /* 0x000fe200078e0a0c */
[----:B------:R-:W-:Y:S01]  /*0a20*/  IABS R28, R29 ;  /* 0x0000001d001c7213 */ /* 0x000fe20000000000 */
[----:B------:R-:W-:Y:S01]  /*0a30*/  IMAD R14, R7, R9, R14 ;  /* 0x00000009070e7224 */ /* 0x000fe200078e020e */
[C---:B------:R-:W-:Y:S01]  /*0a40*/  LOP3.LUT R57, R0.reuse, 0x20, RZ, 0xfc, !PT ;  /* 0x0000002000397812 */ /* 0x040fe200078efcff */
[----:B------:R-:W-:Y:S01]  /*0a50*/  IMAD.HI.U32 R9, R11, R20, RZ ;  /* 0x000000140b097227 */ /* 0x000fe200078e00ff */
[----:B------:R-:W-:-:S02]  /*0a60*/  LOP3.LUT R125, R0, 0x22, RZ, 0xfc, !PT ;  /* 0x00000022007d7812 */ /* 0x000fc400078efcff */
[C---:B------:R-:W-:Y:S01]  /*0a70*/  ISETP.GT.U32.AND P0, PT, R7.reuse, R14, PT ;  /* 0x0000000e0700720c */ /* 0x040fe20003f04070 */
[----:B------:R-:W-:Y:S01]  /*0a80*/  IMAD.MOV R13, RZ, RZ, -R13 ;  /* 0x000000ffff0d7224 */ /* 0x000fe200078e0a0d */
[----:B------:R-:W-:Y:S01]  /*0a90*/  LOP3.LUT R56, R56, 0x3f, RZ, 0xc0, !PT ;  /* 0x0000003f38387812 */ /* 0x000fe200078ec0ff */
[----:B------:R-:W-:Y:S01]  /*0aa0*/  IMAD R16, R7, R12, R16 ;  /* 0x0000000c07107224 */ /* 0x000fe200078e0210 */
[C---:B------:R-:W-:Y:S01]  /*0ab0*/  LOP3.LUT R110, R0.reuse, 0x6, RZ, 0xfc, !PT ;  /* 0x00000006006e7812 */ /* 0x040fe200078efcff */
[----:B------:R-:W-:Y:S01]  /*0ac0*/  IMAD.HI.U32 R12, R11, R24, RZ ;  /* 0x000000180b0c7227 */ /* 0x000fe200078e00ff */
[C---:B------:R-:W-:Y:S02]  /*0ad0*/  LOP3.LUT R108, R0.reuse, 0x24, RZ, 0xfc, !PT ;  /* 0x00000024006c7812 */ /* 0x040fe400078efcff */
[C---:B------:R-:W-:Y:S01]  /*0ae0*/  ISETP.GT.U32.AND P3, PT, R7.reuse, R16, PT ;  /* 0x000000100700720c */ /* 0x040fe20003f64070 */
[----:B------:R-:W-:Y:S01]  /*0af0*/  IMAD.MOV R9, RZ, RZ, -R9 ;  /* 0x000000ffff097224 */ /* 0x000fe200078e0a09 */
[C---:B------:R-:W-:Y:S01]  /*0b00*/  LOP3.LUT R107, R0.reuse, 0x26, RZ, 0xfc, !PT ;  /* 0x00000026006b7812 */ /* 0x040fe200078efcff */
[C---:B------:R-:W-:Y:S01]  /*0b10*/  IMAD R18, R7.reuse, R13, R18 ;  /* 0x0000000d07127224 */ /* 0x040fe200078e0212 */
[----:B------:R-:W-:Y:S01]  /*0b20*/  IABS R13, R10 ;  /* 0x0000000a000d7213 */ /* 0x000fe20000000000 */
[----:B------:R-:W-:Y:S01]  /*0b30*/  IMAD.MOV R12, RZ, RZ, -R12 ;  /* 0x000000ffff0c7224 */ /* 0x000fe200078e0a0c */
[C---:B------:R-:W-:Y:S01]  /*0b40*/  LOP3.LUT R109, R0.reuse, 0x8, RZ, 0xfc, !PT ;  /* 0x00000008006d7812 */ /* 0x040fe200078efcff */
[C---:B------:R-:W-:Y:S01]  /*0b50*/  IMAD R20, R7.reuse, R9, R20 ;  /* 0x0000000907147224 */ /* 0x040fe200078e0214 */
[C---:B------:R-:W-:Y:S01]  /*0b60*/  ISETP.GT.U32.AND P4, PT, R7.reuse, R18, PT ;  /* 0x000000120700720c */ /* 0x040fe20003f84070 */
[C---:B------:R-:W-:Y:S01]  /*0b70*/  IMAD R24, R7.reuse, R12, R24 ;  /* 0x0000000c07187224 */ /* 0x040fe200078e0218 */
[----:B------:R-:W-:Y:S01]  /*0b80*/  LOP3.LUT R112, R0, 0xa, RZ, 0xfc, !PT ;  /* 0x0000000a00707812 */ /* 0x000fe200078efcff */
[--C-:B------:R-:W-:Y:S01]  /*0b90*/  @!P0 IMAD.IADD R14, R14, 0x1, -R7.reuse ;  /* 0x000000010e0e8824 */ /* 0x100fe200078e0a07 */
[C---:B------:R-:W-:Y:S01]  /*0ba0*/  ISETP.GT.U32.AND P5, PT, R7.reuse, R20, PT ;  /* 0x000000140700720c */ /* 0x040fe20003fa4070 */
[----:B------:R-:W-:Y:S01]  /*0bb0*/  @!P3 IMAD.IADD R16, R16, 0x1, -R7 ;  /* 0x000000011010b824 */ /* 0x000fe200078e0a07 */
[C---:B------:R-:W-:Y:S01]  /*0bc0*/  ISETP.GT.U32.AND P0, PT, R7.reuse, R24, PT ;  /* 0x000000180700720c */ /* 0x040fe20003f04070 */
[----:B------:R-:W-:Y:S01]  /*0bd0*/  IMAD.IADD R5, R22, 0x1, R5 ;  /* 0x0000000116057824 */ /* 0x000fe200078e0205 */
[----:B------:R-:W-:Y:S01]  /*0be0*/  ISETP.GT.U32.AND P6, PT, R7, R14, PT ;  /* 0x0000000e0700720c */ /* 0x000fe20003fc4070 */
[----:B------:R-:W-:Y:S01]  /*0bf0*/  IMAD.MOV.U32 R22, RZ, RZ, R13 ;  /* 0x000000ffff167224 */ /* 0x000fe200078e000d */
[C---:B------:R-:W-:Y:S01]  /*0c00*/  LOP3.LUT R111, R0.reuse, 0x28, RZ, 0xfc, !PT ;  /* 0x00000028006f7812 */ /* 0x040fe200078efcff */
[----:B------:R-:W-:Y:S01]  /*0c10*/  IMAD.HI.U32 R12, R11, R26, RZ ;  /* 0x0000001a0b0c7227 */ /* 0x000fe200078e00ff */
[----:B------:R-:W-:-:S02]  /*0c20*/  LOP3.LUT R114, R0, 0xe, RZ, 0xfc, !PT ;  /* 0x0000000e00727812 */ /* 0x000fc400078efcff */
[----:B------:R-:W-:Y:S01]  /*0c30*/  LOP3.LUT R115, R0, 0x12, RZ, 0xfc, !PT ;  /* 0x0000001200737812 */ /* 0x000fe200078efcff */
[----:B------:R-:W-:Y:S01]  /*0c40*/  @!P4 IMAD.IADD R18, R18, 0x1, -R7 ;  /* 0x000000011212c824 */ /* 0x000fe200078e0a07 */
[----:B------:R-:W-:Y:S01]  /*0c50*/  ISETP.GT.U32.AND P4, PT, R7, R16, PT ;  /* 0x000000100700720c */ /* 0x000fe20003f84070 */
[----:B------:R-:W-:-:S03]  /*0c60*/  IMAD.HI.U32 R9, R11, R22, RZ ;  /* 0x000000160b097227 */ /* 0x000fc600078e00ff */
[----:B------:R-:W-:Y:S01]  /*0c70*/  ISETP.GT.U32.AND P3, PT, R7, R18, PT ;  /* 0x000000120700720c */ /* 0x000fe20003f64070 */
[----:B------:R-:W-:Y:S01]  /*0c80*/  @!P5 IMAD.IADD R20, R20, 0x1, -R7 ;  /* 0x000000011414d824 */ /* 0x000fe200078e0a07 */
[----:B------:R-:W-:Y:S01]  /*0c90*/  ISETP.GE.AND P5, PT, R25, RZ, PT ;  /* 0x000000ff1900720c */ /* 0x000fe20003fa6270 */
[----:B------:R-:W-:Y:S02]  /*0ca0*/  IMAD.MOV R13, RZ, RZ, -R12 ;  /* 0x000000ffff0d7224 */ /* 0x000fe400078e0a0c */
[----:B------:R-:W-:Y:S02]  /*0cb0*/  IMAD.MOV R12, RZ, RZ, -R9 ;  /* 0x000000ffff0c7224 */ /* 0x000fe400078e0a09 */
[----:B------:R-:W-:Y:S01]  /*0cc0*/  @!P0 IMAD.IADD R24, R24, 0x1, -R7 ;  /* 0x0000000118188824 */ /* 0x000fe200078e0a07 */
[C---:B------:R-:W-:Y:S01]  /*0cd0*/  ISETP.GT.U32.AND P0, PT, R7.reuse, R20, PT ;  /* 0x000000140700720c */ /* 0x040fe20003f04070 */
[C---:B------:R-:W-:Y:S01]  /*0ce0*/  IMAD R26, R7.reuse, R13, R26 ;  /* 0x0000000d071a7224 */ /* 0x040fe200078e021a */
[----:B------:R-:W-:Y:S01]  /*0cf0*/  LOP3.LUT R13, R0, 0x4, RZ, 0xfc, !PT ;  /* 0x00000004000d7812 */ /* 0x000fe200078efcff */
[----:B------:R-:W-:-:S02]  /*0d00*/  IMAD R12, R7, R12, R22 ;  /* 0x0000000c070c7224 */ /* 0x000fc400078e0216 */
[--C-:B------:R-:W-:Y:S01]  /*0d10*/  @!P6 IMAD.IADD R14, R14, 0x1, -R7.reuse ;  /* 0x000000010e0ee824 */ /* 0x100fe200078e0a07 */
[C---:B------:R-:W-:Y:S01]  /*0d20*/  ISETP.GT.U32.AND P6, PT, R7.reuse, R26, PT ;  /* 0x0000001a0700720c */ /* 0x040fe20003fc4070 */
[----:B--2---:R-:W-:Y:S02]  /*0d30*/  VIADD R8, R8, 0xffffffe ;  /* 0x0ffffffe08087836 */ /* 0x004fe40000000000 */
[----:B------:R-:W-:Y:S01]  /*0d40*/  @!P4 IMAD.IADD R16, R16, 0x1, -R7 ;  /* 0x000000011010c824 */ /* 0x000fe200078e0a07 */
[----:B------:R-:W-:Y:S01]  /*0d50*/  ISETP.GT.U32.AND P4, PT, R7, R12, PT ;  /* 0x0000000c0700720c */ /* 0x000fe20003f84070 */
[----:B------:R-:W2:Y:S01]  /*0d60*/  F2I.FTZ.U32.TRUNC.NTZ R9, R8 ;  /* 0x0000000800097305 */ /* 0x000ea2000021f000 */
[----:B------:R-:W-:-:S04]  /*0d70*/  IMAD.HI.U32 R11, R11, R28, RZ ;  /* 0x0000001c0b0b7227 */ /* 0x000fc800078e00ff */
[----:B------:R-:W-:Y:S01]  /*0d80*/  @!P0 IMAD.IADD R20, R20, 0x1, -R7 ;  /* 0x0000000114148824 */ /* 0x000fe200078e0a07 */
[----:B------:R-:W-:Y:S01]  /*0d90*/  ISETP.GT.U32.AND P0, PT, R7, R24, PT ;  /* 0x000000180700720c */ /* 0x000fe20003f04070 */
[----:B------:R-:W-:Y:S02]  /*0da0*/  IMAD.MOV R11, RZ, RZ, -R11 ;  /* 0x000000ffff0b7224 */ /* 0x000fe400078e0a0b */
[--C-:B------:R-:W-:Y:S01]  /*0db0*/  @!P6 IMAD.IADD R26, R26, 0x1, -R7.reuse ;  /* 0x000000011a1ae824 */ /* 0x100fe200078e0a07 */
[----:B------:R-:W-:Y:S01]  /*0dc0*/  ISETP.GE.AND P6, PT, R57, UR12, PT ;  /* 0x0000000c39007c0c */ /* 0x000fe2000bfc6270 */
[C---:B------:R-:W-:Y:S02]  /*0dd0*/  IMAD R28, R7.reuse, R11, R28 ;  /* 0x0000000b071c7224 */ /* 0x040fe400078e021c */
[--C-:B------:R-:W-:Y:S01]  /*0de0*/  @!P4 IMAD.IADD R12, R12, 0x1, -R7.reuse ;  /* 0x000000010c0cc824 */ /* 0x100fe200078e0a07 */
[----:B------:R-:W-:Y:S01]  /*0df0*/  SEL R11, RZ, UR6, P6 ;  /* 0x00000006ff0b7c07 */ /* 0x000fe2000b000000 */
[----:B------:R-:W-:Y:S01]  /*0e00*/  @!P3 IMAD.IADD R18, R18, 0x1, -R7 ;  /* 0x000000011212b824 */ /* 0x000fe200078e0a07 */
[----:B------:R-:W-:Y:S01]  /*0e10*/  ISETP.GT.U32.AND P6, PT, R7, R28, PT ;  /* 0x0000001c0700720c */ /* 0x000fe20003fc4070 */
[----:B--2---:R-:W-:Y:S01]  /*0e20*/  IMAD.MOV R8, RZ, RZ, -R9 ;  /* 0x000000ffff087224 */ /* 0x004fe200078e0a09 */
[----:B------:R-:W-:Y:S01]  /*0e30*/  ISETP.GE.AND P3, PT, R23, RZ, PT ;  /* 0x000000ff1700720c */ /* 0x000fe20003f66270 */
[----:B------:R-:W-:Y:S01]  /*0e40*/  @!P5 IMAD.MOV R16, RZ, RZ, -R16 ;  /* 0x000000ffff10d224 */ /* 0x000fe200078e0a10 */
[----:B------:R-:W-:Y:S01]  /*0e50*/  ISETP.GT.U32.AND P5, PT, R7, R12, PT ;  /* 0x0000000c0700720c */ /* 0x000fe20003fa4070 */
[----:B-1----:R-:W-:Y:S01]  /*0e60*/  IMAD R3, R5, 0x100, R6 ;  /* 0x0000010005037824 */ /* 0x002fe200078e0206 */
[----:B------:R-:W-:Y:S01]  /*0e70*/  ISETP.GE.AND P4, PT, R27, RZ, PT ;  /* 0x000000ff1b00720c */ /* 0x000fe20003f86270 */
[--C-:B------:R-:W-:Y:S01]  /*0e80*/  @!P0 IMAD.IADD R24, R24, 0x1, -R7.reuse ;  /* 0x0000000118188824 */ /* 0x100fe200078e0a07 */
[----:B------:R-:W-:Y:S01]  /*0e90*/  ISETP.GE.AND P0, PT, R17, RZ, PT ;  /* 0x000000ff1100720c */ /* 0x000fe20003f06270 */
[----:B------:R-:W-:Y:S01]  /*0ea0*/  IMAD R5, R8, R15, RZ ;  /* 0x0000000f08057224 */ /* 0x000fe200078e02ff */
[----:B------:R-:W-:Y:S01]  /*0eb0*/  IABS R6, R3 ;  /* 0x0000000300067213 */ /* 0x000fe20000000000 */
[----:B------:R-:W-:Y:S01]  /*0ec0*/  IMAD.MOV.U32 R8, RZ, RZ, RZ ;  /* 0x000000ffff087224 */ /* 0x000fe200078e00ff */
[----:B------:R-:W-:Y:S01]  /*0ed0*/  STL [R1], R3 ;  /* 0x0000000301007387 */ /* 0x000fe20000100800 */
[----:B------:R-:W-:Y:S01]  /*0ee0*/  @!P6 IMAD.IADD R28, R28, 0x1, -R7 ;  /* 0x000000011c1ce824 */ /* 0x000fe200078e0a07 */
[----:B------:R-:W-:Y:S01]  /*0ef0*/  ISETP.GE.AND P6, PT, R10, RZ, PT ;  /* 0x000000ff0a00720c */ /* 0x000fe20003fc6270 */
[----:B------:R-:W-:-:S04]  /*0f00*/  IMAD.HI.U32 R8, R9, R5, R8 ;  /* 0x0000000509087227 */ /* 0x000fc800078e0008 */
[----:B------:R-:W-:Y:S02]  /*0f10*/  IMAD.MOV.U32 R5, RZ, RZ, R6 ;  /* 0x000000ffff057224 */ /* 0x000fe400078e0006 */
[----:B------:R-:W-:Y:S02]  /*0f20*/  IMAD.MOV.U32 R120, RZ, RZ, R20 ;  /* 0x000000ffff787224 */ /* 0x000fe400078e0014 */
[----:B------:R-:W-:Y:S01]  /*0f30*/  @!P3 IMAD.MOV R14, RZ, RZ, -R14 ;  /* 0x000000ffff0eb224 */ /* 0x000fe200078e0a0e */
[----:B------:R-:W-:Y:S01]  /*0f40*/  ISETP.GT.U32.AND P3, PT, R7, R26, PT ;  /* 0x0000001a0700720c */ /* 0x000fe20003f64070 */
[----:B------:R-:W-:Y:S01]  /*0f50*/  @!P5 IMAD.IADD R12, R12, 0x1, -R7 ;  /* 0x000000010c0cd824 */ /* 0x000fe200078e0a07 */
[----:B------:R-:W-:Y:S01]  /*0f60*/  ISETP.GE.AND P5, PT, R125, UR12, PT ;  /* 0x0000000c7d007c0c */ /* 0x000fe2000bfa6270 */
[----:B------:R-:W-:-:S03]  /*0f70*/  IMAD.HI.U32 R8, R8, R5, RZ ;  /* 0x0000000508087227 */ /* 0x000fc600078e00ff */
[----:B------:R-:W-:Y:S01]  /*0f80*/  SEL R6, RZ, UR6, P5 ;  /* 0x00000006ff067c07 */ /* 0x000fe2000a800000 */
[----:B------:R-:W-:Y:S01]  /*0f90*/  @!P0 IMAD.MOV R120, RZ, RZ, -R120 ;  /* 0x000000ffff788224 */ /* 0x000fe200078e0a78 */
[----:B------:R-:W-:Y:S01]  /*0fa0*/  ISETP.GT.U32.AND P0, PT, R7, R28, PT ;  /* 0x0000001c0700720c */ /* 0x000fe20003f04070 */
[----:B------:R-:W-:Y:S01]  /*0fb0*/  IMAD.MOV R8, RZ, RZ, -R8 ;  /* 0x000000ffff087224 */ /* 0x000fe200078e0a08 */
[----:B------:R-:W-:Y:S01]  /*0fc0*/  ISETP.NE.U32.AND P5, PT, R6, RZ, PT ;  /* 0x000000ff0600720c */ /* 0x000fe20003fa5070 */
[----:B------:R-:W-:Y:S02]  /*0fd0*/  IMAD.U32 R6, RZ, RZ, UR14 ;  /* 0x0000000eff067e24 */ /* 0x000fe4000f8e00ff */
[----:B------:R-:W-:Y:S02]  /*0fe0*/  IMAD R10, R15, R8, R5 ;  /* 0x000000080f0a7224 */ /* 0x000fe400078e0205 */
[----:B------:R-:W-:Y:S02]  /*0ff0*/  IMAD R5, R0, UR14, RZ ;  /* 0x0000000e00057c24 */ /* 0x000fe4000f8e02ff */
[----:B------:R-:W-:Y:S01]  /*1000*/  @!P3 IMAD.IADD R26, R26, 0x1, -R7 ;  /* 0x000000011a1ab824 */ /* 0x000fe200078e0a07 */
[----:B------:R-:W-:Y:S01]  /*1010*/  ISETP.GE.AND P3, PT, R19, RZ, PT ;  /* 0x000000ff1300720c */ /* 0x000fe20003f66270 */
[----:B------:R-:W-:-:S02]  /*1020*/  IMAD.U32 R9, RZ, RZ, UR14 ;  /* 0x0000000eff097e24 */ /* 0x000fc4000f8e00ff */
[----:B------:R-:W-:Y:S02]  /*1030*/  IMAD R6, R6, 0x2, R5 ;  /* 0x0000000206067824 */ /* 0x000fe400078e0205 */
[----:B------:R-:W-:Y:S01]  /*1040*/  @!P0 IMAD.IADD R28, R28, 0x1, -R7 ;  /* 0x000000011c1c8824 */ /* 0x000fe200078e0a07 */
[----:B------:R-:W-:Y:S01]  /*1050*/  ISETP.GE.AND P0, PT, R29, RZ, PT ;  /* 0x000000ff1d00720c */ /* 0x000fe20003f06270 */
[----:B------:R-:W-:Y:S02]  /*1060*/  IMAD.U32 R8, RZ, RZ, UR14 ;  /* 0x0000000eff087e24 */ /* 0x000fe4000f8e00ff */
[----:B------:R-:W-:Y:S02]  /*1070*/  IMAD R7, R9, 0x2, R6 ;  /* 0x0000000209077824 */ /* 0x000fe400078e0206 */
[----:B------:R-:W-:Y:S02]  /*1080*/  IMAD.MOV.U32 R22, RZ, RZ, R18 ;  /* 0x000000ffff167224 */ /* 0x000fe400078e0012 */
[----:B------:R-:W-:-:S02]  /*1090*/  IMAD R8, R8, 0x2, R7 ;  /* 0x0000000208087824 */ /* 0x000fc400078e0207 */
[----:B------:R-:W-:Y:S02]  /*10a0*/  IMAD.U32 R18, RZ, RZ, UR14 ;  /* 0x0000000eff127e24 */ /* 0x000fe4000f8e00ff */
[----:B------:R-:W-:Y:S02]  /*10b0*/  IMAD R9, R9, 0x2, R8 ;  /* 0x0000000209097824 */ /* 0x000fe400078e0208 */
[----:B------:R-:W-:Y:S01]  /*10c0*/  @!P3 IMAD.MOV R24, RZ, RZ, -R24 ;  /* 0x000000ffff18b224 */ /* 0x000fe200078e0a18 */
[----:B------:R-:W-:Y:S01]  /*10d0*/  ISETP.GT.U32.AND P3, PT, R15, R10, PT ;  /* 0x0000000a0f00720c */ /* 0x000fe20003f64070 */
[----:B------:R-:W-:Y:S02]  /*10e0*/  IMAD.U32 R19, RZ, RZ, UR14 ;  /* 0x0000000eff137e24 */ /* 0x000fe4000f8e00ff */
[----:B------:R-:W-:Y:S02]  /*10f0*/  IMAD R18, R18, 0x2, R9 ;  /* 0x0000000212127824 */ /* 0x000fe400078e0209 */
[----:B------:R-:W-:Y:S01]  /*1100*/  @!P6 IMAD.MOV R12, RZ, RZ, -R12 ;  /* 0x000000ffff0ce224 */ /* 0x000fe200078e0a0c */
[----:B------:R-:W-:Y:S01]  /*1110*/  ISETP.GE.AND P6, PT, R21, RZ, PT ;  /* 0x000000ff1500720c */ /* 0x000fe20003fc6270 */
[----:B------:R-:W-:-:S02]  /*1120*/  IMAD.U32 R20, RZ, RZ, UR14 ;  /* 0x0000000eff147e24 */ /* 0x000fc4000f8e00ff */
[----:B------:R-:W-:Y:S02]  /*1130*/  IMAD R19, R19, 0x2, R18 ;  /* 0x0000000213137824 */ /* 0x000fe400078e0212 */
[----:B------:R-:W-:Y:S02]  /*1140*/  IMAD.U32 R21, RZ, RZ, UR14 ;  /* 0x0000000eff157e24 */ /* 0x000fe4000f8e00ff */
[----:B------:R-:W-:Y:S02]  /*1150*/  IMAD R20, R20, 0x2, R19 ;  /* 0x0000000214147824 */ /* 0x000fe400078e0213 */
[----:B------:R-:W-:Y:S01]  /*1160*/  @!P3 IMAD.IADD R10, R10, 0x1, -R15 ;  /* 0x000000010a0ab824 */ /* 0x000fe200078e0a0f */
[----:B------:R-:W-:Y:S01]  /*1170*/  ISETP.GE.AND P3, PT, R13, UR12, PT ;  /* 0x0000000c0d007c0c */ /* 0x000fe2000bf66270 */
[----:B------:R-:W-:Y:S02]  /*1180*/  IMAD R21, R21, 0x2, R20 ;  /* 0x0000000215157824 */ /* 0x000fe400078e0214 */
[----:B------:R-:W-:Y:S01]  /*1190*/  @!P6 IMAD.MOV R26, RZ, RZ, -R26 ;  /* 0x000000ffff1ae224 */ /* 0x000fe200078e0a1a */
[----:B------:R-:W-:Y:S01]  /*11a0*/  ISETP.GT.U32.AND P6, PT, R15, R10, PT ;  /* 0x0000000a0f00720c */ /* 0x000fe20003fc4070 */
[----:B------:R-:W-:-:S02]  /*11b0*/  IMAD R104, R104, 0x2, R21 ;  /* 0x0000000268687824 */ /* 0x000fc400078e0215 */
[----:B------:R-:W-:Y:S01]  /*11c0*/  @!P4 IMAD.MOV R22, RZ, RZ, -R22 ;  /* 0x000000ffff16c224 */ /* 0x000fe200078e0a16 */
[----:B------:R-:W-:Y:S01]  /*11d0*/  ISETP.NE.U32.AND P4, PT, R11, RZ, PT ;  /* 0x000000ff0b00720c */ /* 0x000fe20003f85070 */
[----:B------:R-:W-:Y:S01]  /*11e0*/  IMAD R105, R105, 0x2, R104 ;  /* 0x0000000269697824 */ /* 0x000fe200078e0268 */
[----:B------:R-:W-:Y:S01]  /*11f0*/  SEL R11, RZ, UR6, P3 ;  /* 0x00000006ff0b7c07 */ /* 0x000fe20009800000 */
[----:B------:R-:W-:Y:S01]  /*1200*/  @!P0 IMAD.MOV R28, RZ, RZ, -R28 ;  /* 0x000000ffff1c8224 */ /* 0x000fe200078e0a1c */
[----:B------:R-:W-:Y:S01]  /*1210*/  ISETP.NE.AND P0, PT, R77, RZ, PT ;  /* 0x000000ff4d00720c */ /* 0x000fe20003f05270 */
[----:B------:R-:W-:Y:S01]  /*1220*/  IMAD R106, R106, 0x2, R105 ;  /* 0x000000026a6a7824 */ /* 0x000fe200078e0269 */
[----:B------:R-:W-:Y:S01]  /*1230*/  ISETP.NE.U32.AND P3, PT, R11, RZ, PT ;  /* 0x000000ff0b00720c */ /* 0x000fe20003f65070 */
[----:B------:R-:W-:Y:S01]  /*1240*/  IMAD.U32 R11, RZ, RZ, UR14 ;  /* 0x0000000eff0b7e24 */ /* 0x000fe2000f8e00ff */
[C---:B------:R-:W-:Y:S01]  /*1250*/  SEL R124, R117.reuse, R12, !P0 ;  /* 0x0000000c757c7207 */ /* 0x040fe20004000000 */
[----:B------:R-:W-:Y:S01]  /*1260*/  IMAD.U32 R13, RZ, RZ, UR14 ;  /* 0x0000000eff0d7e24 */ /* 0x000fe2000f8e00ff */
[----:B------:R-:W-:Y:S01]  /*1270*/  SEL R123, R117, R14, !P0 ;  /* 0x0000000e757b7207 */ /* 0x000fe20004000000 */
[----:B------:R-:W-:Y:S01]  /*1280*/  IMAD R12, R11, 0x2, R106 ;  /* 0x000000020b0c7824 */ /* 0x000fe200078e026a */
[C---:B------:R-:W-:Y:S01]  /*1290*/  SEL R122, R117.reuse, R16, !P0 ;  /* 0x00000010757a7207 */ /* 0x040fe20004000000 */
[----:B------:R-:W-:Y:S01]  /*12a0*/  @!P6 IMAD.IADD R10, R10, 0x1, -R15 ;  /* 0x000000010a0ae824 */ /* 0x000fe200078e0a0f */
[C---:B------:R-:W-:Y:S01]  /*12b0*/  SEL R121, R117.reuse, R22, !P0 ;  /* 0x0000001675797207 */ /* 0x040fe20004000000 */
[----:B------:R-:W-:Y:S01]  /*12c0*/  IMAD.U32 R14, RZ, RZ, UR14 ;  /* 0x0000000eff0e7e24 */ /* 0x000fe2000f8e00ff */
[----:B------:R-:W-:Y:S01]  /*12d0*/  SEL R120, R117, R120, !P0 ;  /* 0x0000007875787207 */ /* 0x000fe20004000000 */
[----:B------:R-:W-:Y:S01]  /*12e0*/  IMAD R13, R13, 0x2, R12 ;  /* 0x000000020d0d7824 */ /* 0x000fe200078e020c */
[C---:B------:R-:W-:Y:S01]  /*12f0*/  SEL R119, R117.reuse, R24, !P0 ;  /* 0x0000001875777207 */ /* 0x040fe20004000000 */
[----:B------:R-:W-:Y:S01]  /*1300*/  IMAD.U32 R15, RZ, RZ, UR14 ;  /* 0x0000000eff0f7e24 */ /* 0x000fe2000f8e00ff */
[C---:B------:R-:W-:Y:S01]  /*1310*/  SEL R118, R117.reuse, R26, !P0 ;  /* 0x0000001a75767207 */ /* 0x040fe20004000000 */
[----:B------:R-:W-:Y:S01]  /*1320*/  IMAD R14, R14, 0x2, R13 ;  /* 0x000000020e0e7824 */ /* 0x000fe200078e020d */
[----:B------:R-:W-:Y:S01]  /*1330*/  SEL R117, R117, R28, !P0 ;  /* 0x0000001c75757207 */ /* 0x000fe20004000000 */
[----:B------:R-:W-:Y:S01]  /*1340*/  IMAD.U32 R16, RZ, RZ, UR14 ;  /* 0x0000000eff107e24 */ /* 0x000fe2000f8e00ff */
[----:B------:R-:W-:Y:S01]  /*1350*/  ISETP.GE.AND P6, PT, R3, RZ, PT ;  /* 0x000000ff0300720c */ /* 0x000fe20003fc6270 */
[----:B------:R-:W-:Y:S01]  /*1360*/  IMAD R15, R15, 0x2, R14 ;  /* 0x000000020f0f7824 */ /* 0x000fe200078e020e */
[----:B------:R-:W-:Y:S01]  /*1370*/  ISETP.NE.AND P0, PT, R76, RZ, PT ;  /* 0x000000ff4c00720c */ /* 0x000fe20003f05270 */
[----:B------:R-:W-:-:S02]  /*1380*/  IMAD.U32 R17, RZ, RZ, UR14 ;  /* 0x0000000eff117e24 */ /* 0x000fc4000f8e00ff */
[----:B------:R-:W-:Y:S02]  /*1390*/  IMAD R16, R16, 0x2, R15 ;  /* 0x0000000210107824 */ /* 0x000fe400078e020f */
[----:B------:R-:W-:Y:S02]  /*13a0*/  IMAD.U32 R22, RZ, RZ, UR14 ;  /* 0x0000000eff167e24 */ /* 0x000fe4000f8e00ff */
[----:B------:R-:W-:Y:S02]  /*13b0*/  IMAD R17, R17, 0x2, R16 ;  /* 0x0000000211117824 */ /* 0x000fe400078e0210 */
[----:B------:R-:W-:Y:S02]  /*13c0*/  IMAD.U32 R24, RZ, RZ, UR14 ;  /* 0x0000000eff187e24 */ /* 0x000fe4000f8e00ff */
[----:B------:R-:W-:Y:S02]  /*13d0*/  @!P6 IMAD.MOV R10, RZ, RZ, -R10 ;  /* 0x000000ffff0ae224 */ /* 0x000fe400078e0a0a */
[----:B------:R-:W-:Y:S01]  /*13e0*/  @!P0 LOP3.LUT R10, RZ, R76, RZ, 0x33, !PT ;  /* 0x0000004cff0a8212 */ /* 0x000fe200078e33ff */
[----:B------:R-:W-:-:S02]  /*13f0*/  IMAD R35, R22, 0x2, R17 ;  /* 0x0000000216237824 */ /* 0x000fc400078e0211 */
[----:B------:R-:W-:Y:S02]  /*1400*/  IMAD.U32 R26, RZ, RZ, UR14 ;  /* 0x0000000eff1a7e24 */ /* 0x000fe4000f8e00ff */
[----:B------:R-:W-:Y:S02]  /*1410*/  IMAD R23, R10, UR13, RZ ;  /* 0x0000000d0a177c24 */ /* 0x000fe4000f8e02ff */
[----:B------:R-:W-:Y:S02]  /*1420*/  IMAD R37, R24, 0x2, R35 ;  /* 0x0000000218257824 */ /* 0x000fe400078e0223 */
[C---:B------:R-:W-:Y:S01]  /*1430*/  IMAD.SHL.U32 R10, R23.reuse, 0x4, RZ ;  /* 0x00000004170a7824 */ /* 0x040fe200078e00ff */
[----:B------:R1:W-:Y:S01]  /*1440*/  STL [R1+0x4], R23 ;  /* 0x0000041701007387 */ /* 0x0003e20000100800 */
[----:B------:R-:W-:Y:S02]  /*1450*/  IMAD.U32 R28, RZ, RZ, UR14 ;  /* 0x0000000eff1c7e24 */ /* 0x000fe4000f8e00ff */
[----:B------:R-:W-:Y:S01]  /*1460*/  IMAD R39, R26, 0x2, R37 ;  /* 0x000000021a277824 */ /* 0x000fe200078e0225 */
[----:B------:R-:W-:Y:S01]  /*1470*/  IADD3 R86, P0, R10, UR10, RZ ;  /* 0x0000000a0a567c10 */ /* 0x000fe2000ff1e0ff */
[----:B------:R-:W-:Y:S01]  /*1480*/  IMAD.U32 R29, RZ, RZ, UR14 ;  /* 0x0000000eff1d7e24 */ /* 0x000fe2000f8e00ff */
[----:B------:R2:W-:Y:S01]  /*1490*/  STL [R1+0x8], R10 ;  /* 0x0000080a01007387 */ /* 0x0005e20000100800 */
[----:B------:R-:W-:Y:S01]  /*14a0*/  IMAD R41, R28, 0x2, R39 ;  /* 0x000000021c297824 */ /* 0x000fe200078e0227 */
[----:B------:R-:W-:Y:S01]  /*14b0*/  LEA.HI.X.SX32 R87, R23, UR11, 0x2, P0 ;  /* 0x0000000b17577c11 */ /* 0x000fe200080f16ff */
[----:B------:R-:W-:Y:S01]  /*14c0*/  IMAD R116, R56, UR15, RZ ;  /* 0x0000000f38747c24 */ /* 0x000fe2000f8e02ff */
[-C--:B------:R-:W-:Y:S01]  /*14d0*/  LEA R22, P6, R12, R86.reuse, 0x2 ;  /* 0x000000560c167211 */ /* 0x080fe200078c10ff */
[----:B------:R-:W-:Y:S01]  /*14e0*/  IMAD R43, R30, 0x2, R41 ;  /* 0x000000021e2b7824 */ /* 0x000fe200078e0229 */
[CC--:B------:R-:W-:Y:S01]  /*14f0*/  LEA R24, P0, R13.reuse, R86.reuse, 0x2 ;  /* 0x000000560d187211 */ /* 0x0c0fe200078010ff */
[----:B------:R-:W-:Y:S01]  /*1500*/  IMAD.SHL.U32 R11, R18, 0x4, RZ ;  /* 0x00000004120b7824 */ /* 0x000fe200078e00ff */
[-C--:B-1----:R-:W-:Y:S01]  /*1510*/  LEA.HI.X.SX32 R23, R12, R87.reuse, 0x2, P6 ;  /* 0x000000570c177211 */ /* 0x082fe200030f16ff */
[----:B------:R-:W-:Y:S01]  /*1520*/  IMAD R12, R32, 0x2, R43 ;  /* 0x00000002200c7824 */ /* 0x000fe200078e022b */
[-C--:B------:R-:W-:Y:S01]  /*1530*/  LEA R26, P6, R14, R86.reuse, 0x2 ;  /* 0x000000560e1a7211 */ /* 0x080fe200078c10ff */
[----:B--2---:R-:W-:Y:S01]  /*1540*/  IMAD.SHL.U32 R10, R116, 0x4, RZ ;  /* 0x00000004740a7824 */ /* 0x004fe200078e00ff */
[-C--:B------:R-:W-:Y:S01]  /*1550*/  LEA.HI.X.SX32 R25, R13, R87.reuse, 0x2, P0 ;  /* 0x000000570d197211 */ /* 0x080fe200000f16ff */
[----:B------:R-:W-:Y:S01]  /*1560*/  IMAD R13, R29, 0x2, R12 ;  /* 0x000000021d0d7824 */ /* 0x000fe200078e020c */
[-C--:B------:R-:W-:Y:S01]  /*1570*/  LEA.HI.X.SX32 R27, R14, R87.reuse, 0x2, P6 ;  /* 0x000000570e1b7211 */ /* 0x080fe200030f16ff */
[----:B------:R-:W-:Y:S01]  /*1580*/  IMAD R124, R124, UR8, RZ ;  /* 0x000000087c7c7c24 */ /* 0x000fe2000f8e02ff */
[-C--:B------:R-:W-:Y:S01]  /*1590*/  LEA R28, P0, R15, R86.reuse, 0x2 ;  /* 0x000000560f1c7211 */ /* 0x080fe200078010ff */
[----:B------:R-:W-:Y:S01]  /*15a0*/  IMAD R14, R36, 0x2, R13 ;  /* 0x00000002240e7824 */ /* 0x000fe200078e020d */
[CC--:B------:R-:W-:Y:S01]  /*15b0*/  LEA R30, P6, R16.reuse, R86.reuse, 0x2 ;  /* 0x00000056101e7211 */ /* 0x0c0fe200078c10ff */
[----:B------:R-:W-:Y:S01]  /*15c0*/  IMAD R123, R123, UR8, RZ ;  /* 0x000000087b7b7c24 */ /* 0x000fe2000f8e02ff */
[-C--:B------:R-:W-:Y:S01]  /*15d0*/  LEA.HI.X.SX32 R29, R15, R87.reuse, 0x2, P0 ;  /* 0x000000570f1d7211 */ /* 0x080fe200000f16ff */
[----:B------:R-:W-:Y:S01]  /*15e0*/  IMAD R15, R45, 0x2, R14 ;  /* 0x000000022d0f7824 */ /* 0x000fe200078e020e */
[-C--:B------:R-:W-:Y:S01]  /*15f0*/  LEA.HI.X.SX32 R31, R16, R87.reuse, 0x2, P6 ;  /* 0x00000057101f7211 */ /* 0x080fe200030f16ff */
[----:B------:R-:W-:Y:S01]  /*1600*/  IMAD R122, R122, UR8, RZ ;  /* 0x000000087a7a7c24 */ /* 0x000fe2000f8e02ff */
[-C--:B------:R-:W-:Y:S01]  /*1610*/  LEA R32, P0, R17, R86.reuse, 0x2 ;  /* 0x0000005611207211 */ /* 0x080fe200078010ff */
[----:B------:R-:W-:Y:S01]  /*1620*/  IMAD R16, R44, 0x2, R15 ;  /* 0x000000022c107824 */ /* 0x000fe200078e020f */
[-C--:B------:R-:W-:Y:S01]  /*1630*/  LEA R34, P6, R35, R86.reuse, 0x2 ;  /* 0x0000005623227211 */ /* 0x080fe200078c10ff */
[----:B------:R-:W-:Y:S01]  /*1640*/  IMAD R121, R121, UR8, RZ ;  /* 0x0000000879797c24 */ /* 0x000fe2000f8e02ff */
[-C--:B------:R-:W-:Y:S01]  /*1650*/  LEA.HI.X.SX32 R33, R17, R87.reuse, 0x2, P0 ;  /* 0x0000005711217211 */ /* 0x080fe200000f16ff */
[----:B------:R-:W-:Y:S01]  /*1660*/  IMAD R17, R47, 0x2, R16 ;  /* 0x000000022f117824 */ /* 0x000fe200078e0210 */
[-C--:B------:R-:W-:Y:S01]  /*1670*/  LEA.HI.X.SX32 R35, R35, R87.reuse, 0x2, P6 ;  /* 0x0000005723237211 */ /* 0x080fe200030f16ff */
[----:B------:R-:W-:Y:S01]  /*1680*/  IMAD R120, R120, UR8, RZ ;  /* 0x0000000878787c24 */ /* 0x000fe2000f8e02ff */
[-C--:B------:R-:W-:Y:S01]  /*1690*/  LEA R36, P0, R37, R86.reuse, 0x2 ;  /* 0x0000005625247211 */ /* 0x080fe200078010ff */
[----:B------:R-:W-:Y:S01]  /*16a0*/  IMAD R119, R119, UR8, RZ ;  /* 0x0000000877777c24 */ /* 0x000fe2000f8e02ff */
[----:B------:R-:W-:Y:S01]  /*16b0*/  LEA R38, P6, R39, R86, 0x2 ;  /* 0x0000005627267211 */ /* 0x000fe200078c10ff */
[----:B------:R-:W-:Y:S01]  /*16c0*/  IMAD R118, R118, UR8, RZ ;  /* 0x0000000876767c24 */ /* 0x000fe2000f8e02ff */
[-C--:B------:R-:W-:Y:S01]  /*16d0*/  LEA.HI.X.SX32 R37, R37, R87.reuse, 0x2, P0 ;  /* 0x0000005725257211 */ /* 0x080fe200000f16ff */
[----:B------:R-:W-:Y:S01]  /*16e0*/  IMAD R117, R117, UR8, RZ ;  /* 0x0000000875757c24 */ /* 0x000fe2000f8e02ff */
[----:B------:R-:W-:-:S02]  /*16f0*/  LEA.HI.X.SX32 R39, R39, R87, 0x2, P6 ;  /* 0x0000005727277211 */ /* 0x000fc400030f16ff */
[-C--:B------:R-:W-:Y:S02]  /*1700*/  LEA R40, P0, R41, R86.reuse, 0x2 ;  /* 0x0000005629287211 */ /* 0x080fe400078010ff */
[-C--:B------:R-:W-:Y:S02]  /*1710*/  LEA R42, P6, R43, R86.reuse, 0x2 ;  /* 0x000000562b2a7211 */ /* 0x080fe400078c10ff */
[-C--:B------:R-:W-:Y:S02]  /*1720*/  LEA.HI.X.SX32 R41, R41, R87.reuse, 0x2, P0 ;  /* 0x0000005729297211 */ /* 0x080fe400000f16ff */
[----:B------:R-:W-:Y:S02]  /*1730*/  LEA.HI.X.SX32 R43, R43, R87, 0x2, P6 ;  /* 0x000000572b2b7211 */ /* 0x000fe400030f16ff */
[-C--:B------:R-:W-:Y:S02]  /*1740*/  LEA R44, P0, R12, R86.reuse, 0x2 ;  /* 0x000000560c2c7211 */ /* 0x080fe400078010ff */
[----:B------:R-:W-:-:S02]  /*1750*/  LEA R46, P6, R13, R86, 0x2 ;  /* 0x000000560d2e7211 */ /* 0x000fc400078c10ff */
[-C--:B------:R-:W-:Y:S01]  /*1760*/  LEA.HI.X.SX32 R45, R12, R87.reuse, 0x2, P0 ;  /* 0x000000570c2d7211 */ /* 0x080fe200000f16ff */
[----:B------:R-:W-:Y:S01]  /*1770*/  IMAD R12, R52, 0x2, R17 ;  /* 0x00000002340c7824 */ /* 0x000fe200078e0211 */
[-C--:B------:R-:W-:Y:S02]  /*1780*/  LEA.HI.X.SX32 R47, R13, R87.reuse, 0x2, P6 ;  /* 0x000000570d2f7211 */ /* 0x080fe400030f16ff */
[CC--:B------:R-:W-:Y:S01]  /*1790*/  LEA R48, P0, R14.reuse, R86.reuse, 0x2 ;  /* 0x000000560e307211 */ /* 0x0c0fe200078010ff */
[----:B------:R-:W-:Y:S01]  /*17a0*/  IMAD R13, R53, 0x2, R12 ;  /* 0x00000002350d7824 */ /* 0x000fe200078e020c */
[-C--:B------:R-:W-:Y:S02]  /*17b0*/  LEA R50, P6, R15, R86.reuse, 0x2 ;  /* 0x000000560f327211 */ /* 0x080fe400078c10ff */
[-C--:B------:R-:W-:Y:S01]  /*17c0*/  LEA.HI.X.SX32 R49, R14, R87.reuse, 0x2, P0 ;  /* 0x000000570e317211 */ /* 0x080fe200000f16ff */
[----:B------:R-:W-:Y:S01]  /*17d0*/  IMAD.SHL.U32 R14, R21, 0x4, RZ ;  /* 0x00000004150e7824 */ /* 0x000fe200078e00ff */
[----:B------:R-:W-:Y:S01]  /*17e0*/  LEA.HI.X.SX32 R51, R15, R87, 0x2, P6 ;  /* 0x000000570f337211 */ /* 0x000fe200030f16ff */
[----:B------:R-:W-:Y:S01]  /*17f0*/  IMAD.SHL.U32 R15, R104, 0x4, RZ ;  /* 0x00000004680f7824 */ /* 0x000fe200078e00ff */
[----:B------:R-:W-:-:S02]  /*1800*/  LEA R52, P0, R16, R86, 0x2 ;  /* 0x0000005610347211 */ /* 0x000fc400078010ff */
[CC--:B------:R-:W-:Y:S02]  /*1810*/  LEA R54, P6, R17.reuse, R86.reuse, 0x2 ;  /* 0x0000005611367211 */ /* 0x0c0fe400078c10ff */
[-C--:B------:R-:W-:Y:S01]  /*1820*/  LEA.HI.X.SX32 R53, R16, R87.reuse, 0x2, P0 ;  /* 0x0000005710357211 */ /* 0x080fe200000f16ff */
[----:B------:R-:W-:Y:S01]  /*1830*/  IMAD R16, R60, 0x2, R13 ;  /* 0x000000023c107824 */ /* 0x000fe200078e020d */
[-C--:B------:R-:W-:Y:S01]  /*1840*/  LEA.HI.X.SX32 R55, R17, R87.reuse, 0x2, P6 ;  /* 0x0000005711377211 */ /* 0x080fe200030f16ff */
[----:B------:R-:W-:Y:S01]  /*1850*/  IMAD.SHL.U32 R17, R106, 0x4, RZ ;  /* 0x000000046a117824 */ /* 0x000fe200078e00ff */
[CC--:B------:R-:W-:Y:S02]  /*1860*/  LEA R56, P0, R12.reuse, R86.reuse, 0x2 ;  /* 0x000000560c387211 */ /* 0x0c0fe400078010ff */
[-C--:B------:R-:W-:Y:S02]  /*1870*/  LEA R58, P6, R13, R86.reuse, 0x2 ;  /* 0x000000560d3a7211 */ /* 0x080fe400078c10ff */
[-C--:B------:R-:W-:Y:S01]  /*1880*/  LEA.HI.X.SX32 R57, R12, R87.reuse, 0x2, P0 ;  /* 0x000000570c397211 */ /* 0x080fe200000f16ff */
[----:B------:R-:W-:Y:S01]  /*1890*/  IMAD.SHL.U32 R12, R19, 0x4, RZ ;  /* 0x00000004130c7824 */ /* 0x000fe200078e00ff */
[----:B------:R-:W-:Y:S01]  /*18a0*/  LEA.HI.X.SX32 R59, R13, R87, 0x2, P6 ;  /* 0x000000570d3b7211 */ /* 0x000fe200030f16ff */
[----:B------:R-:W-:Y:S01]  /*18b0*/  IMAD.SHL.U32 R13, R20, 0x4, RZ ;  /* 0x00000004140d7824 */ /* 0x000fe200078e00ff */
[----:B------:R-:W-:-:S02]  /*18c0*/  LEA R60, P0, R5, R86, 0x2 ;  /* 0x00000056053c7211 */ /* 0x000fc400078010ff */
[CC--:B------:R-:W-:Y:S02]  /*18d0*/  LEA R62, P6, R6.reuse, R86.reuse, 0x2 ;  /* 0x00000056063e7211 */ /* 0x0c0fe400078c10ff */
[-C--:B------:R-:W-:Y:S02]  /*18e0*/  LEA.HI.X.SX32 R61, R5, R87.reuse, 0x2, P0 ;  /* 0x00000057053d7211 */ /* 0x080fe400000f16ff */
[-C--:B------:R-:W-:Y:S02]  /*18f0*/  LEA.HI.X.SX32 R63, R6, R87.reuse, 0x2, P6 ;  /* 0x00000057063f7211 */ /* 0x080fe400030f16ff */
[CC--:B------:R-:W-:Y:S01]  /*1900*/  LEA R64, P0, R7.reuse, R86.reuse, 0x2 ;  /* 0x0000005607407211 */ /* 0x0c0fe200078010ff */
[----:B------:R-:W-:Y:S01]  /*1910*/  @!PT LDS RZ, [RZ] ;  /* 0x00000000fffff984 */ /* 0x000fe20000000800 */
[----:B------:R-:W-:Y:S01]  /*1920*/  @!PT LDS RZ, [RZ] ;  /* 0x00000000fffff984 */ /* 0x000fe20000000800 */
[----:B------:R-:W-:Y:S01]  /*1930*/  @!PT LDS RZ, [RZ] ;  /* 0x00000000fffff984 */ /* 0x000fe20000000800 */
[----:B------:R-:W-:Y:S01]  /*1940*/  LDGSTS.E [R113], desc[UR18][R60.64], P1 ;  /* 0x000000003c717fae */ /* 0x000fe20008921852 */
[C---:B------:R-:W-:Y:S02]  /*1950*/  LEA R66, P6, R8.reuse, R86, 0x2 ;  /* 0x0000005608427211 */ /* 0x040fe400078c10ff */
[-C--:B------:R-:W-:Y:S01]  /*1960*/  LEA.HI.X.SX32 R65, R7, R87.reuse, 0x2, P0 ;  /* 0x0000005707417211 */ /* 0x080fe200000f16ff */
[----:B------:R1:W-:Y:S01]  /*1970*/  LDGSTS.E [R113+0x8], desc[UR18][R62.64], P2 ;  /* 0x000080003e717fae */ /* 0x0003e20009121852 */
[----:B------:R-:W-:-:S02]  /*1980*/  LEA.HI.X.SX32 R67, R8, R87, 0x2, P6 ;  /* 0x0000005708437211 */ /* 0x000fc400030f16ff */
[-C--:B------:R-:W-:Y:S01]  /*1990*/  LEA R68, P0, R9, R86.reuse, 0x2 ;  /* 0x0000005609447211 */ /* 0x080fe200078010ff */
[----:B------:R-:W-:Y:S01]  /*19a0*/  LDGSTS.E [R113+0x8000], desc[UR18][R30.64], P4 ;  /* 0x080000001e717fae */ /* 0x000fe2000a121852 */
[-C--:B------:R-:W-:Y:S02]  /*19b0*/  IADD3 R70, P6, R11, R86.reuse, RZ ;  /* 0x000000560b467210 */ /* 0x080fe40007fde0ff */
[-C--:B------:R-:W-:Y:S01]  /*19c0*/  LEA.HI.X.SX32 R69, R9, R87.reuse, 0x2, P0 ;  /* 0x0000005709457211 */ /* 0x080fe200000f16ff */
[----:B------:R-:W-:Y:S01]  /*19d0*/  LDGSTS.E [R113+0x8008], desc[UR18][R32.64], P5 ;  /* 0x0800800020717fae */ /* 0x000fe2000a921852 */
[----:B------:R-:W-:Y:S02]  /*19e0*/  LEA.HI.X.SX32 R71, R18, R87, 0x2, P6 ;  /* 0x0000005712477211 */ /* 0x000fe400030f16ff */
[-C--:B------:R-:W-:Y:S02]  /*19f0*/  IADD3 R72, P0, R12, R86.reuse, RZ ;  /* 0x000000560c487210 */ /* 0x080fe40007f1e0ff */
[----:B------:R-:W-:-:S02]  /*1a00*/  IADD3 R74, P6, R13, R86, RZ ;  /* 0x000000560d4a7210 */ /* 0x000fc40007fde0ff */
[-C--:B------:R-:W-:Y:S02]  /*1a10*/  LEA.HI.X.SX32 R73, R19, R87.reuse, 0x2, P0 ;  /* 0x0000005713497211 */ /* 0x080fe400000f16ff */
[-C--:B------:R-:W-:Y:S02]  /*1a20*/  LEA.HI.X.SX32 R75, R20, R87.reuse, 0x2, P6 ;  /* 0x00000057144b7211 */ /* 0x080fe400030f16ff */
[-C--:B------:R-:W-:Y:S02]  /*1a30*/  IADD3 R78, P0, R14, R86.reuse, RZ ;  /* 0x000000560e4e7210 */ /* 0x080fe40007f1e0ff */
[C---:B------:R-:W-:Y:S02]  /*1a40*/  LEA R80, P6, R16.reuse, R86, 0x2 ;  /* 0x0000005610507211 */ /* 0x040fe400078c10ff */
[-C--:B------:R-:W-:Y:S02]  /*1a50*/  LEA.HI.X.SX32 R79, R21, R87.reuse, 0x2, P0 ;  /* 0x00000057154f7211 */ /* 0x080fe400000f16ff */
[----:B------:R-:W-:Y:S01]  /*1a60*/  LEA.HI.X.SX32 R81, R16, R87, 0x2, P6 ;  /* 0x0000005710517211 */ /* 0x000fe200030f16ff */
[----:B------:R-:W-:Y:S01]  /*1a70*/  IMAD.SHL.U32 R16, R105, 0x4, RZ ;  /* 0x0000000469107824 */ /* 0x000fe200078e00ff */
[----:B------:R-:W-:-:S02]  /*1a80*/  IADD3 R102, P0, R10, UR22, RZ ;  /* 0x000000160a667c10 */ /* 0x000fc4000ff1e0ff */
[-C--:B------:R-:W-:Y:S02]  /*1a90*/  IADD3 R82, P6, R15, R86.reuse, RZ ;  /* 0x000000560f527210 */ /* 0x080fe40007fde0ff */
[----:B------:R-:W-:Y:S02]  /*1aa0*/  LEA.HI.X.SX32 R103, R116, UR23, 0x2, P0 ;  /* 0x0000001774677c11 */ /* 0x000fe400080f16ff */
[-C--:B------:R-:W-:Y:S02]  /*1ab0*/  IADD3 R84, P0, R16, R86.reuse, RZ ;  /* 0x0000005610547210 */ /* 0x080fe40007f1e0ff */
[-C--:B------:R-:W-:Y:S02]  /*1ac0*/  LEA.HI.X.SX32 R83, R104, R87.reuse, 0x2, P6 ;  /* 0x0000005768537211 */ /* 0x080fe400030f16ff */
[----:B------:R-:W-:Y:S02]  /*1ad0*/  LEA.HI.X.SX32 R85, R105, R87, 0x2, P0 ;  /* 0x0000005769557211 */ /* 0x000fe400000f16ff */
[----:B------:R-:W-:-:S02]  /*1ae0*/  IADD3 R86, P0, R17, R86, RZ ;  /* 0x0000005611567210 */ /* 0x000fc40007f1e0ff */
[CC--:B------:R-:W-:Y:S02]  /*1af0*/  LEA R90, P6, R123.reuse, R102.reuse, 0x2 ;  /* 0x000000667b5a7211 */ /* 0x0c0fe400078c10ff */
[----:B------:R-:W-:Y:S02]  /*1b00*/  LEA.HI.X.SX32 R87, R106, R87, 0x2, P0 ;  /* 0x000000576a577211 */ /* 0x000fe400000f16ff */
[CC--:B------:R-:W-:Y:S02]  /*1b10*/  LEA R88, P0, R124.reuse, R102.reuse, 0x2 ;  /* 0x000000667c587211 */ /* 0x0c0fe400078010ff */
[-C--:B------:R-:W-:Y:S02]  /*1b20*/  LEA.HI.X.SX32 R91, R123, R103.reuse, 0x2, P6 ;  /* 0x000000677b5b7211 */ /* 0x080fe400030f16ff */
[----:B------:R-:W-:Y:S02]  /*1b30*/  LEA.HI.X.SX32 R89, R124, R103, 0x2, P0 ;  /* 0x000000677c597211 */ /* 0x000fe400000f16ff */
[----:B------:R-:W-:-:S02]  /*1b40*/  LEA R92, P0, R122, R102, 0x2 ;  /* 0x000000667a5c7211 */ /* 0x000fc400078010ff */
[CC--:B------:R-:W-:Y:S02]  /*1b50*/  LEA R94, P6, R121.reuse, R102.reuse, 0x2 ;  /* 0x00000066795e7211 */ /* 0x0c0fe400078c10ff */
[-C--:B------:R-:W-:Y:S02]  /*1b60*/  LEA.HI.X.SX32 R93, R122, R103.reuse, 0x2, P0 ;  /* 0x000000677a5d7211 */ /* 0x080fe400000f16ff */
[CC--:B------:R-:W-:Y:S02]  /*1b70*/  LEA R96, P0, R120.reuse, R102.reuse, 0x2 ;  /* 0x0000006678607211 */ /* 0x0c0fe400078010ff */
[-C--:B------:R-:W-:Y:S02]  /*1b80*/  LEA.HI.X.SX32 R95, R121, R103.reuse, 0x2, P6 ;  /* 0x00000067795f7211 */ /* 0x080fe400030f16ff */
[----:B------:R-:W-:Y:S02]  /*1b90*/  LEA R98, P6, R119, R102, 0x2 ;  /* 0x0000006677627211 */ /* 0x000fe400078c10ff */
[----:B------:R-:W-:-:S02]  /*1ba0*/  LEA.HI.X.SX32 R97, R120, R103, 0x2, P0 ;  /* 0x0000006778617211 */ /* 0x000fc400000f16ff */
[CC--:B------:R-:W-:Y:S02]  /*1bb0*/  LEA R100, P0, R118.reuse, R102.reuse, 0x2 ;  /* 0x0000006676647211 */ /* 0x0c0fe400078010ff */
[-C--:B------:R-:W-:Y:S02]  /*1bc0*/  LEA.HI.X.SX32 R99, R119, R103.reuse, 0x2, P6 ;  /* 0x0000006777637211 */ /* 0x080fe400030f16ff */
[C---:B------:R-:W-:Y:S02]  /*1bd0*/  LEA R102, P6, R117.reuse, R102, 0x2 ;  /* 0x0000006675667211 */ /* 0x040fe400078c10ff */
[-C--:B------:R-:W-:Y:S02]  /*1be0*/  LEA.HI.X.SX32 R101, R118, R103.reuse, 0x2, P0 ;  /* 0x0000006776657211 */ /* 0x080fe400000f16ff */
[----:B------:R-:W-:Y:S02]  /*1bf0*/  ISETP.GE.AND P0, PT, R110, UR12, PT ;  /* 0x0000000c6e007c0c */ /* 0x000fe4000bf06270 */
[----:B------:R-:W-:-:S02]  /*1c00*/  LEA.HI.X.SX32 R103, R117, R103, 0x2, P6 ;  /* 0x0000006775677211 */ /* 0x000fc400030f16ff */
[----:B------:R-:W-:Y:S02]  /*1c10*/  ISETP.GE.AND P6, PT, R108, UR12, PT ;  /* 0x0000000c6c007c0c */ /* 0x000fe4000bfc6270 */
[----:B------:R-:W-:Y:S02]  /*1c20*/  SEL R108, RZ, UR6, P0 ;  /* 0x00000006ff6c7c07 */ /* 0x000fe40008000000 */
[----:B------:R-:W-:Y:S02]  /*1c30*/  ISETP.GE.AND P0, PT, R107, UR12, PT ;  /* 0x0000000c6b007c0c */ /* 0x000fe4000bf06270 */
[----:B------:R-:W-:Y:S02]  /*1c40*/  SEL R107, RZ, UR6, P6 ;  /* 0x00000006ff6b7c07 */ /* 0x000fe4000b000000 */
[----:B------:R-:W-:Y:S02]  /*1c50*/  ISETP.GE.AND P6, PT, R109, UR12, PT ;  /* 0x0000000c6d007c0c */ /* 0x000fe4000bfc6270 */
[----:B------:R-:W-:-:S02]  /*1c60*/  ISETP.NE.U32.AND P1, PT, R108, RZ, PT ;  /* 0x000000ff6c00720c */ /* 0x000fc40003f25070 */
[----:B------:R-:W-:Y:S02]  /*1c70*/  SEL R108, RZ, UR6, P0 ;  /* 0x00000006ff6c7c07 */ /* 0x000fe40008000000 */
[----:B------:R-:W-:Y:S02]  /*1c80*/  ISETP.NE.U32.AND P0, PT, R107, RZ, PT ;  /* 0x000000ff6b00720c */ /* 0x000fe40003f05070 */
[----:B------:R-:W-:Y:S02]  /*1c90*/  SEL R107, RZ, UR6, P6 ;  /* 0x00000006ff6b7c07 */ /* 0x000fe4000b000000 */
[----:B------:R-:W-:Y:S02]  /*1ca0*/  ISETP.GE.AND P4, PT, R112, UR12, PT ;  /* 0x0000000c70007c0c */ /* 0x000fe4000bf86270 */
[----:B------:R-:W-:Y:S02]  /*1cb0*/  ISETP.NE.U32.AND P2, PT, R107, RZ, PT ;  /* 0x000000ff6b00720c */ /* 0x000fe40003f45070 */
[----:B------:R-:W-:-:S02]  /*1cc0*/  LOP3.LUT R107, R2, 0x10, RZ, 0x3c, !PT ;  /* 0x00000010026b7812 */ /* 0x000fc400078e3cff */
[----:B------:R-:W-:Y:S02]  /*1cd0*/  LOP3.LUT R110, R0, 0x2a, RZ, 0xfc, !PT ;  /* 0x0000002a006e7812 */ /* 0x000fe400078efcff */
[----:B------:R-:W-:Y:S01]  /*1ce0*/  ISETP.GE.AND P5, PT, R111, UR12, PT ;  /* 0x0000000c6f007c0c */ /* 0x000fe2000bfa6270 */
[----:B------:R-:W-:Y:S01]  /*1cf0*/  VIADD R112, R107, UR7 ;  /* 0x000000076b707c36 */ /* 0x000fe20008000000 */
[----:B------:R-:W-:Y:S02]  /*1d00*/  ISETP.NE.U32.AND P6, PT, R108, RZ, PT ;  /* 0x000000ff6c00720c */ /* 0x000fe40003fc5070 */
[----:B------:R-:W-:Y:S02]  /*1d10*/  LOP3.LUT R109, R0, 0xc, RZ, 0xfc, !PT ;  /* 0x0000000c006d7812 */ /* 0x000fe400078efcff */
[----:B------:R-:W-:Y:S01]  /*1d20*/  SEL R108, RZ, UR6, P4 ;  /* 0x00000006ff6c7c07 */ /* 0x000fe2000a000000 */
[----:B------:R-:W-:Y:S01]  /*1d30*/  LDGSTS.E [R112], desc[UR18][R64.64], P3 ;  /* 0x0000000040707fae */ /* 0x000fe20009921852 */
[----:B------:R-:W-:-:S02]  /*1d40*/  ISETP.GE.AND P4, PT, R110, UR12, PT ;  /* 0x0000000c6e007c0c */ /* 0x000fc4000bf86270 */
[----:B------:R-:W-:Y:S01]  /*1d50*/  SEL R107, RZ, UR6, P5 ;  /* 0x00000006ff6b7c07 */ /* 0x000fe2000a800000 */
[----:B------:R2:W-:Y:S01]  /*1d60*/  LDGSTS.E [R112+0x8], desc[UR18][R66.64], P1 ;  /* 0x0000800042707fae */ /* 0x0005e20008921852 */
[----:B------:R-:W-:Y:S02]  /*1d70*/  ISETP.GE.AND P3, PT, R109, UR12, PT ;  /* 0x0000000c6d007c0c */ /* 0x000fe4000bf66270 */
[----:B------:R-:W-:Y:S01]  /*1d80*/  ISETP.NE.U32.AND P5, PT, R108, RZ, PT ;  /* 0x000000ff6c00720c */ /* 0x000fe20003fa5070 */
[----:B------:R-:W-:Y:S01]  /*1d90*/  LDGSTS.E [R112+0x8000], desc[UR18][R34.64], P0 ;  /* 0x0800000022707fae */ /* 0x000fe20008121852 */
[----:B------:R-:W-:Y:S02]  /*1da0*/  SEL R108, RZ, UR6, P4 ;  /* 0x00000006ff6c7c07 */ /* 0x000fe4000a000000 */
[----:B------:R-:W-:Y:S01]  /*1db0*/  ISETP.NE.U32.AND P4, PT, R107, RZ, PT ;  /* 0x000000ff6b00720c */ /* 0x000fe20003f85070 */
[----:B------:R-:W-:Y:S01]  /*1dc0*/  LDGSTS.E [R112+0x8008], desc[UR18][R36.64], P6 ;  /* 0x0800800024707fae */ /* 0x000fe2000b121852 */
[----:B------:R-:W-:-:S02]  /*1dd0*/  SEL R107, RZ, UR6, P3 ;  /* 0x00000006ff6b7c07 */ /* 0x000fc40009800000 */
[----:B------:R-:W-:Y:S02]  /*1de0*/  LOP3.LUT R111, R0, 0x2c, RZ, 0xfc, !PT ;  /* 0x0000002c006f7812 */ /* 0x000fe400078efcff */
[----:B------:R-:W-:Y:S02]  /*1df0*/  ISETP.NE.U32.AND P3, PT, R107, RZ, PT ;  /* 0x000000ff6b00720c */ /* 0x000fe40003f65070 */
[----:B------:R-:W-:Y:S02]  /*1e00*/  LOP3.LUT R107, R2, 0x20, RZ, 0x3c, !PT ;  /* 0x00000020026b7812 */ /* 0x000fe400078e3cff */
[----:B------:R-:W-:Y:S02]  /*1e10*/  ISETP.GE.AND P0, PT, R114, UR12, PT ;  /* 0x0000000c72007c0c */ /* 0x000fe4000bf06270 */
[----:B------:R-:W-:Y:S02]  /*1e20*/  LOP3.LUT R110, R0, 0x2e, RZ, 0xfc, !PT ;  /* 0x0000002e006e7812 */ /* 0x000fe400078efcff */
[----:B------:R-:W-:Y:S01]  /*1e30*/  ISETP.GE.AND P6, PT, R111, UR12, PT ;  /* 0x0000000c6f007c0c */ /* 0x000fe2000bfc6270 */
[----:B------:R-:W-:Y:S01]  /*1e40*/  VIADD R111, R107, UR7 ;  /* 0x000000076b6f7c36 */ /* 0x000fe20008000000 */
[----:B------:R-:W-:-:S02]  /*1e50*/  ISETP.NE.U32.AND P1, PT, R108, RZ, PT ;  /* 0x000000ff6c00720c */ /* 0x000fc40003f25070 */
[----:B------:R-:W-:Y:S02]  /*1e60*/  LOP3.LUT R109, R0, 0x10, RZ, 0xfc, !PT ;  /* 0x00000010006d7812 */ /* 0x000fe400078efcff */
[----:B------:R-:W-:Y:S01]  /*1e70*/  SEL R108, RZ, UR6, P0 ;  /* 0x00000006ff6c7c07 */ /* 0x000fe20008000000 */
[----:B------:R-:W-:Y:S01]  /*1e80*/  LDGSTS.E [R111], desc[UR18][R68.64], P2 ;  /* 0x00000000446f7fae */ /* 0x000fe20009121852 */
[----:B------:R-:W-:Y:S02]  /*1e90*/  ISETP.GE.AND P0, PT, R110, UR12, PT ;  /* 0x0000000c6e007c0c */ /* 0x000fe4000bf06270 */
[----:B------:R-:W-:Y:S01]  /*1ea0*/  SEL R107, RZ, UR6, P6 ;  /* 0x00000006ff6b7c07 */ /* 0x000fe2000b000000 */
[----:B------:R-:W-:Y:S01]  /*1eb0*/  LDGSTS.E [R111+0x8], desc[UR18][R70.64], P5 ;  /* 0x00008000466f7fae */ /* 0x000fe2000a921852 */
[----:B------:R-:W-:Y:S02]  /*1ec0*/  ISETP.GE.AND P6, PT, R109, UR12, PT ;  /* 0x0000000c6d007c0c */ /* 0x000fe4000bfc6270 */
[----:B------:R-:W-:Y:S01]  /*1ed0*/  ISETP.NE.U32.AND P2, PT, R108, RZ, PT ;  /* 0x000000ff6c00720c */ /* 0x000fe20003f45070 */
[----:B------:R-:W-:Y:S01]  /*1ee0*/  LDGSTS.E [R111+0x8000], desc[UR18][R38.64], P4 ;  /* 0x08000000266f7fae */ /* 0x000fe2000a121852 */
[----:B------:R-:W-:-:S02]  /*1ef0*/  SEL R108, RZ, UR6, P0 ;  /* 0x00000006ff6c7c07 */ /* 0x000fc40008000000 */
[----:B------:R-:W-:Y:S01]  /*1f00*/  ISETP.NE.U32.AND P0, PT, R107, RZ, PT ;  /* 0x000000ff6b00720c */ /* 0x000fe20003f05070 */
[----:B------:R-:W-:Y:S01]  /*1f10*/  LDGSTS.E [R111+0x8008], desc[UR18][R40.64], P1 ;  /* 0x08008000286f7fae */ /* 0x000fe20008921852 */
[----:B------:R-:W-:Y:S02]  /*1f20*/  SEL R107, RZ, UR6, P6 ;  /* 0x00000006ff6b7c07 */ /* 0x000fe4000b000000 */
[----:B------:R-:W-:Y:S02]  /*1f30*/  LOP3.LUT R110, R0, 0x30, RZ, 0xfc, !PT ;  /* 0x00000030006e7812 */ /* 0x000fe400078efcff */
[----:B------:R-:W-:Y:S02]  /*1f40*/  ISETP.NE.U32.AND P5, PT, R107, RZ, PT ;  /* 0x000000ff6b00720c */ /* 0x000fe40003fa5070 */
[----:B------:R-:W-:Y:S02]  /*1f50*/  LOP3.LUT R107, R2, 0x30, RZ, 0x3c, !PT ;  /* 0x00000030026b7812 */ /* 0x000fe400078e3cff */
[----:B------:R-:W-:-:S02]  /*1f60*/  ISETP.GE.AND P4, PT, R115, UR12, PT ;  /* 0x0000000c73007c0c */ /* 0x000fc4000bf86270 */
[----:B------:R-:W-:Y:S01]  /*1f70*/  ISETP.GE.AND P1, PT, R110, UR12, PT ;  /* 0x0000000c6e007c0c */ /* 0x000fe2000bf26270 */
[----:B------:R-:W-:Y:S01]  /*1f80*/  VIADD R110, R107, UR7 ;  /* 0x000000076b6e7c36 */ /* 0x000fe20008000000 */
[----:B------:R-:W-:Y:S02]  /*1f90*/  LOP3.LUT R114, R0, 0x32, RZ, 0xfc, !PT ;  /* 0x0000003200727812 */ /* 0x000fe400078efcff */
[----:B------:R-:W-:Y:S02]  /*1fa0*/  ISETP.NE.U32.AND P6, PT, R108, RZ, PT ;  /* 0x000000ff6c00720c */ /* 0x000fe40003fc5070 */
[----:B------:R-:W-:Y:S01]  /*1fb0*/  LOP3.LUT R109, R0, 0x14, RZ, 0xfc, !PT ;  /* 0x00000014006d7812 */ /* 0x000fe200078efcff */
[----:B------:R-:W-:Y:S01]  /*1fc0*/  LDGSTS.E [R110], desc[UR18][R72.64], P3 ;  /* 0x00000000486e7fae */ /* 0x000fe20009921852 */
[----:B------:R-:W-:Y:S02]  /*1fd0*/  SEL R108, RZ, UR6, P4 ;  /* 0x00000006ff6c7c07 */ /* 0x000fe4000a000000 */
[----:B------:R-:W-:Y:S01]  /*1fe0*/  ISETP.GE.AND P4, PT, R114, UR12, PT ;  /* 0x0000000c72007c0c */ /* 0x000fe2000bf86270 */
[----:B------:R-:W-:Y:S01]  /*1ff0*/  LDGSTS.E [R110+0x8], desc[UR18][R74.64], P2 ;  /* 0x000080004a6e7fae */ /* 0x000fe20009121852 */
[----:B------:R-:W-:-:S02]  /*2000*/  SEL R107, RZ, UR6, P1 ;  /* 0x00000006ff6b7c07 */ /* 0x000fc40008800000 */
[----:B------:R-:W-:Y:S01]  /*2010*/  ISETP.GE.AND P3, PT, R109, UR12, PT ;  /* 0x0000000c6d007c0c */ /* 0x000fe2000bf66270 */
[----:B------:R-:W-:Y:S01]  /*2020*/  LDGSTS.E [R110+0x8000], desc[UR18][R42.64], P0 ;  /* 0x080000002a6e7fae */ /* 0x000fe20008121852 */
[----:B------:R-:W-:Y:S02]  /*2030*/  ISETP.NE.U32.AND P1, PT, R108, RZ, PT ;  /* 0x000000ff6c00720c */ /* 0x000fe40003f25070 */
[----:B------:R-:W-:Y:S01]  /*2040*/  SEL R108, RZ, UR6, P4 ;  /* 0x00000006ff6c7c07 */ /* 0x000fe2000a000000 */
[----:B------:R-:W-:Y:S01]  /*2050*/  LDGSTS.E [R110+0x8008], desc[UR18][R44.64], P6 ;  /* 0x080080002c6e7fae */ /* 0x000fe2000b121852 */
[----:B------:R-:W-:Y:S02]  /*2060*/  ISETP.NE.U32.AND P4, PT, R107, RZ, PT ;  /* 0x000000ff6b00720c */ /* 0x000fe40003f85070 */
[----:B------:R-:W-:Y:S02]  /*2070*/  LOP3.LUT R109, R2, 0x40, RZ, 0x3c, !PT ;  /* 0x00000040026d7812 */ /* 0x000fe400078e3cff */
[----:B------:R-:W-:-:S02]  /*2080*/  SEL R107, RZ, UR6, P3 ;  /* 0x00000006ff6b7c07 */ /* 0x000fc40009800000 */
[----:B------:R-:W-:Y:S01]  /*2090*/  ISETP.NE.U32.AND P3, PT, R108, RZ, PT ;  /* 0x000000ff6c00720c */ /* 0x000fe20003f65070 */
[----:B------:R-:W-:Y:S01]  /*20a0*/  VIADD R109, R109, UR7 ;  /* 0x000000076d6d7c36 */ /* 0x000fe20008000000 */
[----:B------:R-:W-:Y:S02]  /*20b0*/  ISETP.NE.U32.AND P2, PT, R107, RZ, PT ;  /* 0x000000ff6b00720c */ /* 0x000fe40003f45070 */
[C---:B------:R-:W-:Y:S02]  /*20c0*/  LOP3.LUT R107, R0.reuse, 0x16, RZ, 0xfc, !PT ;  /* 0x00000016006b7812 */ /* 0x040fe400078efcff */
[C---:B------:R-:W-:Y:S01]  /*20d0*/  LOP3.LUT R108, R0.reuse, 0x34, RZ, 0xfc, !PT ;  /* 0x00000034006c7812 */ /* 0x040fe200078efcff */
[----:B------:R-:W-:Y:S01]  /*20e0*/  LDGSTS.E [R109], desc[UR18][R78.64], P5 ;  /* 0x000000004e6d7fae */ /* 0x000fe2000a921852 */
[C---:B------:R-:W-:Y:S02]  /*20f0*/  LOP3.LUT R114, R0.reuse, 0x36, RZ, 0xfc, !PT ;  /* 0x0000003600727812 */ /* 0x040fe400078efcff */
[----:B------:R-:W-:Y:S01]  /*2100*/  ISETP.GE.AND P0, PT, R107, UR12, PT ;  /* 0x0000000c6b007c0c */ /* 0x000fe2000bf06270 */
[----:B------:R-:W-:Y:S01]  /*2110*/  LDGSTS.E [R109+0x8], desc[UR18][R82.64], P1 ;  /* 0x00008000526d7fae */ /* 0x000fe20008921852 */
[----:B------:R-:W-:-:S02]  /*2120*/  LOP3.LUT R115, R0, 0x18, RZ, 0xfc, !PT ;  /* 0x0000001800737812 */ /* 0x000fc400078efcff */
[----:B------:R-:W-:Y:S01]  /*2130*/  ISETP.GE.AND P6, PT, R108, UR12, PT ;  /* 0x0000000c6c007c0c */ /* 0x000fe2000bfc6270 */
[----:B------:R-:W-:Y:S01]  /*2140*/  LDGSTS.E [R109+0x8000], desc[UR18][R46.64], P4 ;  /* 0x080000002e6d7fae */ /* 0x000fe2000a121852 */
[----:B------:R-:W-:Y:S02]  /*2150*/  ISETP.GE.AND P5, PT, R114, UR12, PT ;  /* 0x0000000c72007c0c */ /* 0x000fe4000bfa6270 */
[----:B------:R-:W-:Y:S01]  /*2160*/  SEL R114, RZ, UR6, P0 ;  /* 0x00000006ff727c07 */ /* 0x000fe20008000000 */
[----:B------:R-:W-:Y:S01]  /*2170*/  LDGSTS.E [R109+0x8008], desc[UR18][R48.64], P3 ;  /* 0x08008000306d7fae */ /* 0x000fe20009921852 */
[----:B------:R-:W-:Y:S02]  /*2180*/  ISETP.GE.AND P0, PT, R115, UR12, PT ;  /* 0x0000000c73007c0c */ /* 0x000fe4000bf06270 */
[----:B------:R-:W-:Y:S02]  /*2190*/  SEL R107, RZ, UR6, P6 ;  /* 0x00000006ff6b7c07 */ /* 0x000fe4000b000000 */
[----:B------:R-:W-:-:S02]  /*21a0*/  SEL R108, RZ, UR6, P5 ;  /* 0x00000006ff6c7c07 */ /* 0x000fc4000a800000 */
[----:B------:R-:W-:Y:S02]  /*21b0*/  ISETP.GE.AND P6, PT, R0, UR5, PT ;  /* 0x0000000500007c0c */ /* 0x000fe4000bfc6270 */
[----:B------:R-:W-:Y:S02]  /*21c0*/  ISETP.NE.U32.AND P5, PT, R114, RZ, PT ;  /* 0x000000ff7200720c */ /* 0x000fe40003fa5070 */
[----:B------:R-:W-:Y:S02]  /*21d0*/  SEL R114, RZ, UR6, P0 ;  /* 0x00000006ff727c07 */ /* 0x000fe40008000000 */
[----:B------:R-:W-:Y:S02]  /*21e0*/  ISETP.NE.U32.AND P1, PT, R108, RZ, PT ;  /* 0x000000ff6c00720c */ /* 0x000fe40003f25070 */
[----:B------:R-:W-:Y:S02]  /*21f0*/  PLOP3.LUT P0, PT, PT, PT, UP0, 0x80, 0x0 ;  /* 0x000000000000781c */ /* 0x000fe40003f0f008 */
[----:B------:R-:W-:-:S02]  /*2200*/  SEL R115, RZ, 0x4, P6 ;  /* 0x00000004ff737807 */ /* 0x000fc40003000000 */
[----:B------:R-:W-:Y:S02]  /*2210*/  LOP3.LUT R108, R2, 0x50, RZ, 0x3c, !PT ;  /* 0x00000050026c7812 */ /* 0x000fe400078e3cff */
[----:B------:R-:W-:Y:S02]  /*2220*/  SEL R115, R115, RZ, P0 ;  /* 0x000000ff73737207 */ /* 0x000fe40000000000 */
[----:B------:R-:W-:Y:S01]  /*2230*/  ISETP.NE.U32.AND P0, PT, R114, RZ, PT ;  /* 0x000000ff7200720c */ /* 0x000fe20003f05070 */
[----:B------:R-:W-:Y:S01]  /*2240*/  VIADD R108, R108, UR7 ;  /* 0x000000076c6c7c36 */ /* 0x000fe20008000000 */
[----:B------:R-:W-:Y:S02]  /*2250*/  ISETP.NE.U32.AND P6, PT, R107, RZ, PT ;  /* 0x000000ff6b00720c */ /* 0x000fe40003fc5070 */
[C---:B------:R-:W-:Y:S02]  /*2260*/  LOP3.LUT R114, R0.reuse, 0x1a, RZ, 0xfc, !PT ;  /* 0x0000001a00727812 */ /* 0x040fe400078efcff */
[----:B------:R-:W-:Y:S01]  /*2270*/  LOP3.LUT R107, R0, 0x38, RZ, 0xfc, !PT ;  /* 0x00000038006b7812 */ /* 0x000fe200078efcff */
[----:B------:R-:W-:Y:S01]  /*2280*/  LDGSTS.E [R108], desc[UR18][R84.64], P2 ;  /* 0x00000000546c7fae */ /* 0x000fe20009121852 */
[----:B------:R-:W-:-:S02]  /*2290*/  ISETP.NE.U32.AND P4, PT, R115, RZ, PT ;  /* 0x000000ff7300720c */ /* 0x000fc40003f85070 */
[----:B------:R-:W-:Y:S01]  /*22a0*/  ISETP.GE.AND P3, PT, R114, UR12, PT ;  /* 0x0000000c72007c0c */ /* 0x000fe2000bf66270 */
[----:B------:R-:W-:Y:S01]  /*22b0*/  LDGSTS.E [R108+0x8], desc[UR18][R86.64], P5 ;  /* 0x00008000566c7fae */ /* 0x000fe2000a921852 */
[C---:B------:R-:W-:Y:S02]  /*22c0*/  LOP3.LUT R115, R0.reuse, 0x3a, RZ, 0xfc, !PT ;  /* 0x0000003a00737812 */ /* 0x040fe400078efcff */
[----:B------:R-:W-:Y:S01]  /*22d0*/  ISETP.GE.AND P2, PT, R107, UR12, PT ;  /* 0x0000000c6b007c0c */ /* 0x000fe2000bf46270 */
[----:B------:R-:W-:Y:S01]  /*22e0*/  LDGSTS.E [R108+0x8000], desc[UR18][R50.64], P6 ;  /* 0x08000000326c7fae */ /* 0x000fe2000b121852 */
[----:B------:R-:W-:Y:S02]  /*22f0*/  LOP3.LUT R107, R0, 0x2, RZ, 0xfc, !PT ;  /* 0x00000002006b7812 */ /* 0x000fe400078efcff */
[----:B------:R-:W-:Y:S01]  /*2300*/  SEL R114, RZ, UR6, P3 ;  /* 0x00000006ff727c07 */ /* 0x000fe20009800000 */
[----:B------:R-:W-:Y:S01]  /*2310*/  LDGSTS.E [R108+0x8008], desc[UR18][R52.64], P1 ;  /* 0x08008000346c7fae */ /* 0x000fe20008921852 */
[----:B------:R-:W-:-:S02]  /*2320*/  ISETP.GE.AND P5, PT, R115, UR12, PT ;  /* 0x0000000c73007c0c */ /* 0x000fc4000bfa6270 */
[----:B------:R-:W-:Y:S02]  /*2330*/  ISETP.GE.AND P3, PT, R107, UR5, PT ;  /* 0x000000056b007c0c */ /* 0x000fe4000bf66270 */
[----:B------:R-:W-:Y:S02]  /*2340*/  SEL R107, RZ, UR6, P2 ;  /* 0x00000006ff6b7c07 */ /* 0x000fe40009000000 */
[----:B------:R-:W-:Y:S02]  /*2350*/  ISETP.NE.U32.AND P2, PT, R114, RZ, PT ;  /* 0x000000ff7200720c */ /* 0x000fe40003f45070 */
[----:B------:R-:W-:Y:S02]  /*2360*/  SEL R114, RZ, UR6, P5 ;  /* 0x00000006ff727c07 */ /* 0x000fe4000a800000 */
[----:B------:R-:W-:Y:S02]  /*2370*/  PLOP3.LUT P5, PT, PT, PT, UP0, 0x80, 0x0 ;  /* 0x000000000000781c */ /* 0x000fe40003faf008 */
[----:B------:R-:W-:-:S02]  /*2380*/  SEL R115, RZ, 0x4, P3 ;  /* 0x00000004ff737807 */ /* 0x000fc40001800000 */
[----:B------:R-:W-:Y:S02]  /*2390*/  ISETP.NE.U32.AND P3, PT, R107, RZ, PT ;  /* 0x000000ff6b00720c */ /* 0x000fe40003f65070 */
[----:B------:R-:W-:Y:S02]  /*23a0*/  SEL R115, R115, RZ, P5 ;  /* 0x000000ff73737207 */ /* 0x000fe40002800000 */
[----:B------:R-:W-:Y:S02]  /*23b0*/  LOP3.LUT R107, R2, 0x60, RZ, 0x3c, !PT ;  /* 0x00000060026b7812 */ /* 0x000fe400078e3cff */
[----:B------:R-:W-:Y:S02]  /*23c0*/  ISETP.NE.U32.AND P5, PT, R114, RZ, PT ;  /* 0x000000ff7200720c */ /* 0x000fe40003fa5070 */
[----:B------:R-:W-:Y:S01]  /*23d0*/  LOP3.LUT R114, R0, 0x1c, RZ, 0xfc, !PT ;  /* 0x0000001c00727812 */ /* 0x000fe200078efcff */
[----:B------:R-:W-:Y:S01]  /*23e0*/  VIADD R107, R107, UR7 ;  /* 0x000000076b6b7c36 */ /* 0x000fe20008000000 */
[----:B------:R-:W-:-:S02]  /*23f0*/  ISETP.NE.U32.AND P6, PT, R115, RZ, PT ;  /* 0x000000ff7300720c */ /* 0x000fc40003fc5070 */
[----:B------:R-:W-:Y:S02]  /*2400*/  ISETP.GE.AND P1, PT, R114, UR12, PT ;  /* 0x0000000c72007c0c */ /* 0x000fe4000bf26270 */
[C---:B------:R-:W-:Y:S01]  /*2410*/  LOP3.LUT R114, R0.reuse, 0x1e, RZ, 0xfc, !PT ;  /* 0x0000001e00727812 */ /* 0x040fe200078efcff */
[----:B------:R-:W-:Y:S01]  /*2420*/  LDGSTS.E [R107], desc[UR18][R22.64], P0 ;  /* 0x00000000166b7fae */ /* 0x000fe20008121852 */
[----:B------:R-:W-:Y:S02]  /*2430*/  LOP3.LUT R115, R0, 0x3c, RZ, 0xfc, !PT ;  /* 0x0000003c00737812 */ /* 0x000fe400078efcff */
[----:B------:R-:W-:Y:S01]  /*2440*/  ISETP.GE.AND P0, PT, R114, UR12, PT ;  /* 0x0000000c72007c0c */ /* 0x000fe2000bf06270 */
[----:B------:R-:W-:Y:S01]  /*2450*/  LDGSTS.E [R107+0x8], desc[UR18][R24.64], P2 ;  /* 0x00008000186b7fae */ /* 0x000fe20009121852 */
[----:B------:R-:W-:Y:S02]  /*2460*/  SEL R114, RZ, UR6, P1 ;  /* 0x00000006ff727c07 */ /* 0x000fe40008800000 */
[----:B------:R-:W-:Y:S01]  /*2470*/  ISETP.GE.AND P2, PT, R115, UR12, PT ;  /* 0x0000000c73007c0c */ /* 0x000fe2000bf46270 */
[----:B------:R-:W-:Y:S01]  /*2480*/  LDGSTS.E [R107+0x8000], desc[UR18][R54.64], P3 ;  /* 0x08000000366b7fae */ /* 0x000fe20009921852 */
[----:B------:R-:W-:-:S02]  /*2490*/  ISETP.NE.U32.AND P1, PT, R114, RZ, PT ;  /* 0x000000ff7200720c */ /* 0x000fc40003f25070 */
[----:B------:R-:W-:Y:S01]  /*24a0*/  SEL R114, RZ, UR6, P0 ;  /* 0x00000006ff727c07 */ /* 0x000fe20008000000 */
[----:B------:R-:W-:Y:S01]  /*24b0*/  LDGSTS.E [R107+0x8008], desc[UR18][R56.64], P5 ;  /* 0x08008000386b7fae */ /* 0x000fe2000a921852 */
[----:B------:R-:W-:Y:S02]  /*24c0*/  LOP3.LUT R115, R0, 0x3e, RZ, 0xfc, !PT ;  /* 0x0000003e00737812 */ /* 0x000fe400078efcff */
[----:B------:R-:W-:Y:S02]  /*24d0*/  ISETP.NE.U32.AND P0, PT, R114, RZ, PT ;  /* 0x000000ff7200720c */ /* 0x000fe40003f05070 */
[----:B------:R-:W-:Y:S02]  /*24e0*/  SEL R114, RZ, UR6, P2 ;  /* 0x00000006ff727c07 */ /* 0x000fe40009000000 */
[----:B------:R-:W-:Y:S01]  /*24f0*/  ISETP.GE.AND P2, PT, R115, UR12, PT ;  /* 0x0000000c73007c0c */ /* 0x000fe2000bf46270 */
[----:B------:R-:W-:Y:S01]  /*2500*/  IMAD.U32 R115, RZ, RZ, UR20 ;  /* 0x00000014ff737e24 */ /* 0x000fe2000f8e00ff */
[----:B------:R-:W-:-:S02]  /*2510*/  ISETP.NE.U32.AND P3, PT, R114, RZ, PT ;  /* 0x000000ff7200720c */ /* 0x000fc40003f65070 */
[----:B------:R-:W-:Y:S01]  /*2520*/  SEL R114, RZ, UR6, P2 ;  /* 0x00000006ff727c07 */ /* 0x000fe20009000000 */
[----:B-1----:R-:W-:-:S03]  /*2530*/  IMAD.WIDE R62, R115, 0x4, R62 ;  /* 0x00000004733e7825 */ /* 0x002fc600078e023e */
[----:B------:R-:W-:Y:S01]  /*2540*/  ISETP.NE.U32.AND P2, PT, R114, RZ, PT ;  /* 0x000000ff7200720c */ /* 0x000fe20003f45070 */
[----:B------:R-:W-:Y:S02]  /*2550*/  IMAD.U32 R114, RZ, RZ, UR20 ;  /* 0x00000014ff727e24 */ /* 0x000fe4000f8e00ff */
[----:B--2---:R-:W-:-:S04]  /*2560*/  IMAD.WIDE R66, R115, 0x4, R66 ;  /* 0x0000000473427825 */ /* 0x004fc800078e0242 */
[----:B------:R-:W-:Y:S01]  /*2570*/  IMAD.WIDE R32, R115, 0x4, R32 ;  /* 0x0000000473207825 */ /* 0x000fe200078e0220 */
[----:B------:R-:W-:-:S03]  /*2580*/  LOP3.LUT R115, R2, 0x70, RZ, 0x3c, !PT ;  /* 0x0000007002737812 */ /* 0x000fc600078e3cff */
[----:B------:R-:W-:-:S04]  /*2590*/  IMAD.WIDE R60, R114, 0x4, R60 ;  /* 0x00000004723c7825 */ /* 0x000fc800078e023c */
[----:B------:R-:W-:-:S04]  /*25a0*/  IMAD.WIDE R64, R114, 0x4, R64 ;  /* 0x0000000472407825 */ /* 0x000fc800078e0240 */
[----:B------:R-:W-:Y:S01]  /*25b0*/  IMAD.WIDE R30, R114, 0x4, R30 ;  /* 0x00000004721e7825 */ /* 0x000fe200078e021e */
[----:B------:R-:W-:-:S03]  /*25c0*/  LOP3.LUT R114, R0, 0x20, RZ, 0xfc, !PT ;  /* 0x0000002000727812 */ /* 0x000fc600078efcff */
[----:B------:R-:W-:Y:S01]  /*25d0*/  VIADD R115, R115, UR7 ;  /* 0x0000000773737c36 */ /* 0x000fe20008000000 */
[----:B------:R-:W-:-:S04]  /*25e0*/  ISETP.GE.AND P5, PT, R114, UR5, PT ;  /* 0x0000000572007c0c */ /* 0x000fc8000bfa6270 */
[----:B------:R-:W-:Y:S01]  /*25f0*/  LDGSTS.E [R115], desc[UR18][R26.64], P1 ;  /* 0x000000001a737fae */ /* 0x000fe20008921852 */
[----:B------:R-:W-:Y:S02]  /*2600*/  PLOP3.LUT P1, PT, PT, PT, UP0, 0x80, 0x0 ;  /* 0x000000000000781c */ /* 0x000fe40003f2f008 */
[----:B------:R-:W-:Y:S01]  /*2610*/  SEL R114, RZ, 0x4, P5 ;  /* 0x00000004ff727807 */ /* 0x000fe20002800000 */
[----:B------:R-:W-:Y:S01]  /*2620*/  LDGSTS.E [R115+0x8], desc[UR18][R28.64], P0 ;  /* 0x000080001c737fae */ /* 0x000fe20008121852 */
[----:B------:R-:W-:Y:S02]  /*2630*/  ISETP.GE.AND P5, PT, R125, UR5, PT ;  /* 0x000000057d007c0c */ /* 0x000fe4000bfa6270 */
[----:B------:R-:W-:Y:S01]  /*2640*/  SEL R114, R114, RZ, P1 ;  /* 0x000000ff72727207 */ /* 0x000fe20000800000 */
[----:B------:R-:W-:Y:S01]  /*2650*/  LDGSTS.E [R115+0x8000], desc[UR18][R58.64], P3 ;  /* 0x080000003a737fae */ /* 0x000fe20009921852 */
[----:B------:R-:W-:Y:S02]  /*2660*/  SEL R125, RZ, 0x4, P5 ;  /* 0x00000004ff7d7807 */ /* 0x000fe40002800000 */
[----:B------:R-:W-:Y:S01]  /*2670*/  ISETP.NE.U32.AND P5, PT, R114, RZ, PT ;  /* 0x000000ff7200720c */ /* 0x000fe20003fa5070 */
[----:B------:R-:W-:Y:S01]  /*2680*/  LDGSTS.E [R115+0x8008], desc[UR18][R80.64], P2 ;  /* 0x0800800050737fae */ /* 0x000fe20009121852 */
[----:B------:R-:W-:-:S02]  /*2690*/  PLOP3.LUT P1, PT, PT, PT, UP0, 0x80, 0x0 ;  /* 0x000000000000781c */ /* 0x000fc40003f2f008 */
[----:B------:R-:W-:Y:S01]  /*26a0*/  PLOP3.LUT P2, PT, PT, PT, UP0, 0x80, 0x0 ;  /* 0x000000000000781c */ /* 0x000fe20003f4f008 */
[----:B------:R-:W1:Y:S01]  /*26b0*/  S2R R114, SR_TID.X ;  /* 0x0000000000727919 */ /* 0x000e620000002100 */
[----:B------:R-:W-:Y:S01]  /*26c0*/  SEL R125, R125, RZ, P1 ;  /* 0x000000ff7d7d7207 */ /* 0x000fe20000800000 */
[----:B------:R-:W0:Y:S03]  /*26d0*/  LDGDEPBAR ;  /* 0x00000000000079af */ /* 0x000e260000000000 */
[----:B------:R-:W-:Y:S02]  /*26e0*/  ISETP.NE.U32.AND P0, PT, R125, RZ, PT ;  /* 0x000000ff7d00720c */ /* 0x000fe40003f05070 */
[----:B------:R-:W2:Y:S01]  /*26f0*/  S2R R125, SR_TID.X ;  /* 0x00000000007d7919 */ /* 0x000ea20000002100 */
[----:B-1----:R-:W-:-:S04]  /*2700*/  LOP3.LUT R114, R114, 0x3f, RZ, 0xc0, !PT ;  /* 0x0000003f72727812 */ /* 0x002fc800078ec0ff */
[----:B------:R-:W-:-:S04]  /*2710*/  ISETP.GE.AND P1, PT, R114, UR12, PT ;  /* 0x0000000c72007c0c */ /* 0x000fc8000bf26270 */
[----:B------:R-:W-:Y:S02]  /*2720*/  SEL R114, RZ, UR6, P1 ;  /* 0x00000006ff727c07 */ /* 0x000fe40008800000 */
[----:B--2---:R-:W-:Y:S02]  /*2730*/  LOP3.LUT R125, R125, 0x3f, RZ, 0xc0, !PT ;  /* 0x0000003f7d7d7812 */ /* 0x004fe400078ec0ff */
[----:B------:R-:W-:Y:S01]  /*2740*/  ISETP.NE.U32.AND P1, PT, R114, RZ, PT ;  /* 0x000000ff7200720c */ /* 0x000fe20003f25070 */
[----:B------:R-:W-:-:S12]  /*2750*/  VIADD R114, R4, UR7 ;  /* 0x0000000704727c36 */ /* 0x000fd80008000000 */
[----:B------:R-:W-:Y:S04]  /*2760*/  LDGSTS.E [R114+0x30000], desc[UR18][R88.64], P1 ;  /* 0x3000000058727fae */ /* 0x000fe80008921852 */
[----:B------:R-:W-:Y:S04]  /*2770*/  LDGSTS.E [R114+0x30400], desc[UR18][R90.64], P1 ;  /* 0x304000005a727fae */ /* 0x000fe80008921852 */
[----:B------:R-:W-:Y:S04]  /*2780*/  LDGSTS.E [R114+0x30800], desc[UR18][R92.64], P1 ;  /* 0x308000005c727fae */ /* 0x000fe80008921852 */
[----:B------:R-:W-:Y:S04]  /*2790*/  LDGSTS.E [R114+0x30c00], desc[UR18][R94.64], P1 ;  /* 0x30c000005e727fae */ /* 0x000fe80008921852 */
[----:B------:R-:W-:Y:S04]  /*27a0*/  LDGSTS.E [R114+0x31000], desc[UR18][R96.64], P1 ;  /* 0x3100000060727fae */ /* 0x000fe80008921852 */
[----:B------:R-:W-:Y:S04]  /*27b0*/  LDGSTS.E [R114+0x31400], desc[UR18][R98.64], P1 ;  /* 0x3140000062727fae */ /* 0x000fe80008921852 */
[----:B------:R-:W-:Y:S04]  /*27c0*/  LDGSTS.E [R114+0x31800], desc[UR18][R100.64], P1 ;  /* 0x3180000064727fae */ /* 0x000fe80008921852 */
[----:B------:R-:W-:Y:S01]  /*27d0*/  LDGSTS.E [R114+0x31c00], desc[UR18][R102.64], P1 ;  /* 0x31c0000066727fae */ /* 0x000fe20008921852 */
[----:B------:R-:W-:-:S03]  /*27e0*/  PLOP3.LUT P1, PT, PT, PT, UP0, 0x80, 0x0 ;  /* 0x000000000000781c */ /* 0x000fc60003f2f008 */
[----:B------:R-:W0:Y:S01]  /*27f0*/  LDGDEPBAR ;  /* 0x00000000000079af */ /* 0x000e220000000000 */
[----:B------:R-:W-:Y:S06]  /*2800*/  BAR.SYNC.DEFER_BLOCKING 0x0 ;  /* 0x0000000000007b1d */ /* 0x000fec0000010000 */
[----:B------:R-:W-:Y:S01]  /*2810*/  @!PT LDS RZ, [RZ] ;  /* 0x00000000fffff984 */ /* 0x000fe20000000800 */
[----:B------:R-:W-:Y:S01]  /*2820*/  @!PT LDS RZ, [RZ] ;  /* 0x00000000fffff984 */ /* 0x000fe20000000800 */
[----:B------:R-:W-:Y:S01]  /*2830*/  @!PT LDS RZ, [RZ] ;  /* 0x00000000fffff984 */ /* 0x000fe20000000800 */
[----:B------:R1:W-:Y:S01]  /*2840*/  LDGSTS.E [R113+0x10000], desc[UR18][R60.64], P4 ;  /* 0x100000003c717fae */ /* 0x0003e2000a121852 */
[----:B------:R-:W-:-:S03]  /*2850*/  PLOP3.LUT P4, PT, PT, PT, UP0, 0x80, 0x0 ;  /* 0x000000000000781c */ /* 0x000fc60003f8f008 */
[----:B------:R-:W-:Y:S01]  /*2860*/  LDGSTS.E [R113+0x10008], desc[UR18][R62.64], P6 ;  /* 0x100080003e717fae */ /* 0x000fe2000b121852 */
[----:B------:R-:W-:-:S03]  /*2870*/  PLOP3.LUT P6, PT, PT, PT, UP0, 0x80, 0x0 ;  /* 0x000000000000781c */ /* 0x000fc60003fcf008 */
[----:B------:R2:W-:Y:S01]  /*2880*/  LDGSTS.E [R113+0x18000], desc[UR18][R30.64], P5 ;  /* 0x180000001e717fae */ /* 0x0005e2000a921852 */
[----:B------:R-:W-:-:S03]  /*2890*/  PLOP3.LUT P5, PT, PT, PT, UP0, 0x80, 0x0 ;  /* 0x000000000000781c */ /* 0x000fc60003faf008 */
[----:B------:R3:W-:Y:S01]  /*28a0*/  LDGSTS.E [R113+0x18008], desc[UR18][R32.64], P0 ;  /* 0x1800800020717fae */ /* 0x0007e20008121852 */
[----:B------:R-:W-:Y:S01]  /*28b0*/  ISETP.GE.AND P0, PT, R125, UR5, PT ;  /* 0x000000057d007c0c */ /* 0x000fe2000bf06270 */
[----:B-1----:R-:W-:Y:S01]  /*28c0*/  IMAD.U32 R60, RZ, RZ, UR20 ;  /* 0x00000014ff3c7e24 */ /* 0x002fe2000f8e00ff */
[C---:B------:R-:W-:Y:S02]  /*28d0*/  LOP3.LUT R125, R0.reuse, 0x4, RZ, 0xfc, !PT ;  /* 0x00000004007d7812 */ /* 0x040fe400078efcff */
[----:B------:R-:W-:Y:S01]  /*28e0*/  LOP3.LUT R61, R0, 0xa, RZ, 0xfc, !PT ;  /* 0x0000000a003d7812 */ /* 0x000fe200078efcff */
[----:B------:R-:W-:Y:S01]  /*28f0*/  IMAD.WIDE R34, R60, 0x4, R34 ;  /* 0x000000043c227825 */ /* 0x000fe200078e0222 */
[----:B--2---:R-:W-:Y:S02]  /*2900*/  SEL R30, RZ, 0x4, P0 ;  /* 0x00000004ff1e7807 */ /* 0x004fe40000000000 */
[----:B------:R-:W-:Y:S02]  /*2910*/  ISETP.GE.AND P0, PT, R125, UR5, PT ;  /* 0x000000057d007c0c */ /* 0x000fe4000bf06270 */
[----:B------:R-:W-:Y:S01]  /*2920*/  SEL R30, R30, RZ, P1 ;  /* 0x000000ff1e1e7207 */ /* 0x000fe20000800000 */
[----:B---3--:R-:W-:Y:S01]  /*2930*/  IMAD.U32 R33, RZ, RZ, UR20 ;  /* 0x00000014ff217e24 */ /* 0x008fe2000f8e00ff */
[----:B------:R-:W-:-:S02]  /*2940*/  LOP3.LUT R125, R0, 0x6, RZ, 0xfc, !PT ;  /* 0x00000006007d7812 */ /* 0x000fc400078efcff */
[----:B------:R-:W-:Y:S01]  /*2950*/  ISETP.NE.U32.AND P1, PT, R30, RZ, PT ;  /* 0x000000ff1e00720c */ /* 0x000fe20003f25070 */
[----:B------:R-:W-:Y:S01]  /*2960*/  IMAD.WIDE R36, R33, 0x4, R36 ;  /* 0x0000000421247825 */ /* 0x000fe200078e0224 */
[----:B------:R-:W-:Y:S02]  /*2970*/  SEL R30, RZ, 0x4, P0 ;  /* 0x00000004ff1e7807 */ /* 0x000fe40000000000 */
[----:B------:R-:W-:Y:S01]  /*2980*/  ISETP.GE.AND P0, PT, R125, UR5, PT ;  /* 0x000000057d007c0c */ /* 0x000fe2000bf06270 */
[C---:B------:R-:W-:Y:S01]  /*2990*/  IMAD.WIDE R38, R33.reuse, 0x4, R38 ;  /* 0x0000000421267825 */ /* 0x040fe200078e0226 */
[----:B------:R-:W-:Y:S02]  /*29a0*/  LOP3.LUT R125, R0, 0x24, RZ, 0xfc, !PT ;  /* 0x00000024007d7812 */ /* 0x000fe400078efcff */
[----:B------:R-:W-:Y:S01]  /*29b0*/  SEL R30, R30, RZ, P2 ;  /* 0x000000ff1e1e7207 */ /* 0x000fe20001000000 */
[----:B------:R-:W-:Y:S01]  /*29c0*/  IMAD.WIDE R44, R33, 0x4, R44 ;  /* 0x00000004212c7825 */ /* 0x000fe200078e022c */
[----:B------:R-:W-:-:S02]  /*29d0*/  SEL R31, RZ, 0x4, P0 ;  /* 0x00000004ff1f7807 */ /* 0x000fc40000000000 */
[----:B------:R-:W-:Y:S02]  /*29e0*/  ISETP.GE.AND P0, PT, R125, UR5, PT ;  /* 0x000000057d007c0c */ /* 0x000fe4000bf06270 */
[----:B------:R-:W-:Y:S02]  /*29f0*/  LOP3.LUT R125, R0, 0x26, RZ, 0xfc, !PT ;  /* 0x00000026007d7812 */ /* 0x000fe400078efcff */
[----:B------:R-:W-:Y:S02]  /*2a00*/  ISETP.NE.U32.AND P3, PT, R30, RZ, PT ;  /* 0x000000ff1e00720c */ /* 0x000fe40003f65070 */
[----:B------:R-:W-:Y:S02]  /*2a10*/  SEL R31, R31, RZ, P4 ;  /* 0x000000ff1f1f7207 */ /* 0x000fe40002000000 */
[----:B------:R-:W-:Y:S02]  /*2a20*/  SEL R30, RZ, 0x4, P0 ;  /* 0x00000004ff1e7807 */ /* 0x000fe40000000000 */
[----:B------:R-:W-:-:S02]  /*2a30*/  ISETP.GE.AND P0, PT, R125, UR5, PT ;  /* 0x000000057d007c0c */ /* 0x000fc4000bf06270 */
[----:B------:R-:W-:Y:S02]  /*2a40*/  ISETP.NE.U32.AND P2, PT, R31, RZ, PT ;  /* 0x000000ff1f00720c */ /* 0x000fe40003f45070 */
[----:B------:R-:W-:Y:S02]  /*2a50*/  PLOP3.LUT P4, PT, PT, PT, UP0, 0x80, 0x0 ;  /* 0x000000000000781c */ /* 0x000fe40003f8f008 */
[----:B------:R-:W-:Y:S01]  /*2a60*/  SEL R31, RZ, 0x4, P0 ;  /* 0x00000004ff1f7807 */ /* 0x000fe20000000000 */
[----:B------:R-:W-:Y:S01]  /*2a70*/  LDGSTS.E [R112+0x10000], desc[UR18][R64.64], P3 ;  /* 0x1000000040707fae */ /* 0x000fe20009921852 */
[----:B------:R-:W-:Y:S02]  /*2a80*/  LOP3.LUT R125, R0, 0x8, RZ, 0xfc, !PT ;  /* 0x00000008007d7812 */ /* 0x000fe400078efcff */
[----:B------:R-:W-:Y:S02]  /*2a90*/  SEL R30, R30, RZ, P4 ;  /* 0x000000ff1e1e7207 */ /* 0x000fe40002000000 */
[----:B------:R-:W-:-:S02]  /*2aa0*/  SEL R31, R31, RZ, P5 ;  /* 0x000000ff1f1f7207 */ /* 0x000fc40002800000 */
[----:B------:R-:W-:Y:S01]  /*2ab0*/  ISETP.GE.AND P5, PT, R125, UR5, PT ;  /* 0x000000057d007c0c */ /* 0x000fe2000bfa6270 */
[----:B------:R-:W-:Y:S01]  /*2ac0*/  LDGSTS.E [R112+0x10008], desc[UR18][R66.64], P2 ;  /* 0x1000800042707fae */ /* 0x000fe20009121852 */
[----:B------:R-:W-:Y:S02]  /*2ad0*/  ISETP.NE.U32.AND P4, PT, R30, RZ, PT ;  /* 0x000000ff1e00720c */ /* 0x000fe40003f85070 */
[----:B------:R-:W-:Y:S02]  /*2ae0*/  LOP3.LUT R125, R0, 0x28, RZ, 0xfc, !PT ;  /* 0x00000028007d7812 */ /* 0x000fe400078efcff */
[----:B------:R-:W-:Y:S02]  /*2af0*/  SEL R30, RZ, 0x4, P5 ;  /* 0x00000004ff1e7807 */ /* 0x000fe40002800000 */
[----:B------:R-:W-:Y:S02]  /*2b00*/  ISETP.GE.AND P3, PT, R61, UR5, PT ;  /* 0x000000053d007c0c */ /* 0x000fe4000bf66270 */
[----:B------:R-:W-:-:S02]  /*2b10*/  ISETP.NE.U32.AND P0, PT, R31, RZ, PT ;  /* 0x000000ff1f00720c */ /* 0x000fc40003f05070 */
[----:B------:R-:W-:Y:S02]  /*2b20*/  ISETP.GE.AND P5, PT, R125, UR5, PT ;  /* 0x000000057d007c0c */ /* 0x000fe4000bfa6270 */
[----:B------:R-:W-:Y:S01]  /*2b30*/  SEL R31, R30, RZ, P6 ;  /* 0x000000ff1e1f7207 */ /* 0x000fe20003000000 */
[----:B------:R1:W-:Y:S01]  /*2b40*/  LDGSTS.E [R112+0x18000], desc[UR18][R34.64], P4 ;  /* 0x1800000022707fae */ /* 0x0003e2000a121852 */
[----:B------:R-:W-:Y:S02]  /*2b50*/  PLOP3.LUT P6, PT, PT, PT, UP0, 0x80, 0x0 ;  /* 0x000000000000781c */ /* 0x000fe40003fcf008 */
[----:B------:R-:W-:Y:S02]  /*2b60*/  SEL R32, RZ, 0x4, P3 ;  /* 0x00000004ff207807 */ /* 0x000fe40001800000 */
[----:B------:R-:W-:Y:S02]  /*2b70*/  PLOP3.LUT P3, PT, PT, PT, UP0, 0x80, 0x0 ;  /* 0x000000000000781c */ /* 0x000fe40003f6f008 */
[----:B------:R-:W-:Y:S01]  /*2b80*/  SEL R30, RZ, 0x4, P5 ;  /* 0x00000004ff1e7807 */ /* 0x000fe20002800000 */
[----:B------:R-:W-:Y:S01]  /*2b90*/  LDGSTS.E [R112+0x18008], desc[UR18][R36.64], P0 ;  /* 0x1800800024707fae */ /* 0x000fe20008121852 */
[----:B------:R-:W-:-:S02]  /*2ba0*/  SEL R32, R32, RZ, P6 ;  /* 0x000000ff20207207 */ /* 0x000fc40003000000 */
[----:B------:R-:W-:Y:S01]  /*2bb0*/  ISETP.NE.U32.AND P5, PT, R31, RZ, PT ;  /* 0x000000ff1f00720c */ /* 0x000fe20003fa5070 */
[----:B-1----:R-:W-:Y:S01]  /*2bc0*/  IMAD.U32 R35, RZ, RZ, UR20 ;  /* 0x00000014ff237e24 */ /* 0x002fe2000f8e00ff */
[----:B------:R-:W-:Y:S01]  /*2bd0*/  SEL R30, R30, RZ, P3 ;  /* 0x000000ff1e1e7207 */ /* 0x000fe20001800000 */
[----:B------:R-:W-:Y:S01]  /*2be0*/  IMAD.U32 R34, RZ, RZ, UR20 ;  /* 0x00000014ff227e24 */ /* 0x000fe2000f8e00ff */
[----:B------:R-:W-:Y:S01]  /*2bf0*/  LOP3.LUT R125, R0, 0x2a, RZ, 0xfc, !PT ;  /* 0x0000002a007d7812 */ /* 0x000fe200078efcff */
[----:B------:R-:W-:Y:S01]  /*2c00*/  IMAD.WIDE R48, R35, 0x4, R48 ;  /* 0x0000000423307825 */ /* 0x000fe200078e0230 */
[----:B------:R-:W-:Y:S02]  /*2c10*/  ISETP.NE.U32.AND P6, PT, R32, RZ, PT ;  /* 0x000000ff2000720c */ /* 0x000fe40003fc5070 */
[----:B------:R-:W-:Y:S01]  /*2c20*/  ISETP.NE.U32.AND P2, PT, R30, RZ, PT ;  /* 0x000000ff1e00720c */ /* 0x000fe20003f45070 */
[----:B------:R-:W-:Y:S01]  /*2c30*/  IMAD.U32 R32, RZ, RZ, UR20 ;  /* 0x00000014ff207e24 */ /* 0x000fe2000f8e00ff */
[----:B------:R-:W-:Y:S01]  /*2c40*/  ISETP.GE.AND P3, PT, R125, UR5, PT ;  /* 0x000000057d007c0c */ /* 0x000fe2000bf66270 */
[----:B------:R-:W-:Y:S01]  /*2c50*/  IMAD.U32 R30, RZ, RZ, UR20 ;  /* 0x00000014ff1e7e24 */ /* 0x000fe2000f8e00ff */
[----:B------:R-:W-:Y:S01]  /*2c60*/  LOP3.LUT R125, R0, 0xc, RZ, 0xfc, !PT ;  /* 0x0000000c007d7812 */ /* 0x000fe200078efcff */
[----:B------:R-:W-:Y:S01]  /*2c70*/  IMAD.WIDE R68, R32, 0x4, R68 ;  /* 0x0000000420447825 */ /* 0x000fe200078e0244 */
[----:B------:R-:W-:-:S02]  /*2c80*/  SEL R31, RZ, 0x4, P3 ;  /* 0x00000004ff1f7807 */ /* 0x000fc40001800000 */
[----:B------:R-:W-:Y:S01]  /*2c90*/  LOP3.LUT R61, R0, 0xe, RZ, 0xfc, !PT ;  /* 0x0000000e003d7812 */ /* 0x000fe200078efcff */
[----:B------:R-:W-:Y:S01]  /*2ca0*/  IMAD.WIDE R70, R30, 0x4, R70 ;  /* 0x000000041e467825 */ /* 0x000fe200078e0246 */
[----:B------:R-:W-:Y:S01]  /*2cb0*/  PLOP3.LUT P3, PT, PT, PT, UP0, 0x80, 0x0 ;  /* 0x000000000000781c */ /* 0x000fe20003f6f008 */
[----:B------:R-:W-:Y:S01]  /*2cc0*/  LDGSTS.E [R111+0x10000], desc[UR18][R68.64], P5 ;  /* 0x10000000446f7fae */ /* 0x000fe2000a921852 */
[----:B------:R-:W-:Y:S01]  /*2cd0*/  ISETP.GE.AND P4, PT, R125, UR5, PT ;  /* 0x000000057d007c0c */ /* 0x000fe2000bf86270 */
[----:B------:R-:W-:Y:S01]  /*2ce0*/  IMAD.WIDE R84, R34, 0x4, R84 ;  /* 0x0000000422547825 */ /* 0x000fe200078e0254 */
[----:B------:R-:W-:Y:S01]  /*2cf0*/  LOP3.LUT R125, R0, 0x2c, RZ, 0xfc, !PT ;  /* 0x0000002c007d7812 */ /* 0x000fe200078efcff */
[----:B------:R1:W-:Y:S01]  /*2d00*/  LDGSTS.E [R111+0x10008], desc[UR18][R70.64], P6 ;  /* 0x10008000466f7fae */ /* 0x0003e2000b121852 */
[----:B------:R-:W-:Y:S01]  /*2d10*/  ISETP.GE.AND P5, PT, R61, UR5, PT ;  /* 0x000000053d007c0c */ /* 0x000fe2000bfa6270 */
[----:B------:R-:W-:Y:S01]  /*2d20*/  IMAD.WIDE R50, R35, 0x4, R50 ;  /* 0x0000000423327825 */ /* 0x000fe200078e0232 */
[----:B------:R-:W-:Y:S01]  /*2d30*/  SEL R31, R31, RZ, P3 ;  /* 0x000000ff1f1f7207 */ /* 0x000fe20001800000 */
[----:B------:R-:W-:Y:S01]  /*2d40*/  LDGSTS.E [R111+0x18000], desc[UR18][R38.64], P2 ;  /* 0x18000000266f7fae */ /* 0x000fe20009121852 */
[----:B------:R-:W-:-:S02]  /*2d50*/  PLOP3.LUT P0, PT, PT, PT, UP0, 0x80, 0x0 ;  /* 0x000000000000781c */ /* 0x000fc40003f0f008 */
[----:B------:R-:W-:Y:S02]  /*2d60*/  SEL R30, RZ, 0x4, P4 ;  /* 0x00000004ff1e7807 */ /* 0x000fe40002000000 */
[----:B------:R-:W-:Y:S02]  /*2d70*/  ISETP.GE.AND P6, PT, R125, UR5, PT ;  /* 0x000000057d007c0c */ /* 0x000fe4000bfc6270 */
[----:B------:R-:W-:Y:S02]  /*2d80*/  PLOP3.LUT P4, PT, PT, PT, UP0, 0x80, 0x0 ;  /* 0x000000000000781c */ /* 0x000fe40003f8f008 */
[----:B------:R-:W-:Y:S02]  /*2d90*/  LOP3.LUT R125, R0, 0x2e, RZ, 0xfc, !PT ;  /* 0x0000002e007d7812 */ /* 0x000fe400078efcff */
[----:B------:R-:W-:Y:S02]  /*2da0*/  SEL R32, RZ, 0x4, P5 ;  /* 0x00000004ff207807 */ /* 0x000fe40002800000 */
[----:B------:R-:W-:-:S02]  /*2db0*/  ISETP.NE.U32.AND P3, PT, R31, RZ, PT ;  /* 0x000000ff1f00720c */ /* 0x000fc40003f65070 */
[----:B------:R-:W-:Y:S02]  /*2dc0*/  SEL R30, R30, RZ, P0 ;  /* 0x000000ff1e1e7207 */ /* 0x000fe40000000000 */
[----:B------:R-:W-:Y:S02]  /*2dd0*/  PLOP3.LUT P0, PT, PT, PT, UP0, 0x80, 0x0 ;  /* 0x000000000000781c */ /* 0x000fe40003f0f008 */
[----:B------:R-:W-:Y:S02]  /*2de0*/  SEL R31, RZ, 0x4, P6 ;  /* 0x00000004ff1f7807 */ /* 0x000fe40003000000 */
[----:B------:R-:W-:Y:S02]  /*2df0*/  ISETP.GE.AND P5, PT, R125, UR5, PT ;  /* 0x000000057d007c0c */ /* 0x000fe4000bfa6270 */
[----:B------:R-:W-:Y:S02]  /*2e00*/  SEL R32, R32, RZ, P4 ;  /* 0x000000ff20207207 */ /* 0x000fe40002000000 */
[----:B------:R-:W-:-:S02]  /*2e10*/  ISETP.NE.U32.AND P4, PT, R30, RZ, PT ;  /* 0x000000ff1e00720c */ /* 0x000fc40003f85070 */
[----:B------:R-:W-:Y:S02]  /*2e20*/  SEL R30, R31, RZ, P0 ;  /* 0x000000ff1f1e7207 */ /* 0x000fe40000000000 */
[----:B------:R-:W-:Y:S02]  /*2e30*/  SEL R31, RZ, 0x4, P5 ;  /* 0x00000004ff1f7807 */ /* 0x000fe40002800000 */
[----:B------:R-:W-:Y:S01]  /*2e40*/  ISETP.NE.U32.AND P5, PT, R32, RZ, PT ;  /* 0x000000ff2000720c */ /* 0x000fe20003fa5070 */
[----:B------:R-:W-:Y:S01]  /*2e50*/  IMAD.U32 R32, RZ, RZ, UR20 ;  /* 0x00000014ff207e24 */ /* 0x000fe2000f8e00ff */
[----:B------:R-:W-:Y:S01]  /*2e60*/  ISETP.NE.U32.AND P0, PT, R30, RZ, PT ;  /* 0x000000ff1e00720c */ /* 0x000fe20003f05070 */
[----:B------:R-:W-:Y:S01]  /*2e70*/  IMAD.U32 R30, RZ, RZ, UR20 ;  /* 0x00000014ff1e7e24 */ /* 0x000fe2000f8e00ff */
[----:B------:R-:W-:Y:S01]  /*2e80*/  PLOP3.LUT P6, PT, PT, PT, UP0, 0x80, 0x0 ;  /* 0x000000000000781c */ /* 0x000fe20003fcf008 */
[----:B------:R-:W-:Y:S01]  /*2e90*/  IMAD.WIDE R40, R32, 0x4, R40 ;  /* 0x0000000420287825 */ /* 0x000fe200078e0228 */
[----:B------:R-:W-:-:S02]  /*2ea0*/  LOP3.LUT R125, R0, 0x10, RZ, 0xfc, !PT ;  /* 0x00000010007d7812 */ /* 0x000fc400078efcff */
[----:B------:R-:W-:Y:S01]  /*2eb0*/  SEL R31, R31, RZ, P6 ;  /* 0x000000ff1f1f7207 */ /* 0x000fe20003000000 */
[----:B------:R-:W-:Y:S01]  /*2ec0*/  IMAD.WIDE R72, R30, 0x4, R72 ;  /* 0x000000041e487825 */ /* 0x000fe200078e0248 */
[----:B------:R-:W-:Y:S01]  /*2ed0*/  ISETP.GE.AND P2, PT, R125, UR5, PT ;  /* 0x000000057d007c0c */ /* 0x000fe2000bf46270 */
[----:B------:R2:W-:Y:S01]  /*2ee0*/  LDGSTS.E [R111+0x18008], desc[UR18][R40.64], P3 ;  /* 0x18008000286f7fae */ /* 0x0005e20009921852 */
[C---:B------:R-:W-:Y:S02]  /*2ef0*/  LOP3.LUT R125, R0.reuse, 0x12, RZ, 0xfc, !PT ;  /* 0x00000012007d7812 */ /* 0x040fe400078efcff */
[----:B------:R-:W-:Y:S01]  /*2f00*/  ISETP.NE.U32.AND P6, PT, R31, RZ, PT ;  /* 0x000000ff1f00720c */ /* 0x000fe20003fc5070 */
[----:B------:R-:W-:Y:S01]  /*2f10*/  IMAD.U32 R31, RZ, RZ, UR20 ;  /* 0x00000014ff1f7e24 */ /* 0x000fe2000f8e00ff */
[----:B------:R3:W-:Y:S01]  /*2f20*/  LDGSTS.E [R110+0x10000], desc[UR18][R72.64], P4 ;  /* 0x10000000486e7fae */ /* 0x0007e2000a121852 */
[----:B------:R-:W-:Y:S02]  /*2f30*/  ISETP.GE.AND P4, PT, R125, UR5, PT ;  /* 0x000000057d007c0c */ /* 0x000fe4000bf86270 */
[----:B-1----:R-:W-:Y:S01]  /*2f40*/  LOP3.LUT R70, R0, 0x30, RZ, 0xfc, !PT ;  /* 0x0000003000467812 */ /* 0x002fe200078efcff */
[----:B------:R-:W-:Y:S01]  /*2f50*/  IMAD.WIDE R74, R31, 0x4, R74 ;  /* 0x000000041f4a7825 */ /* 0x000fe200078e024a */
[----:B------:R-:W-:-:S02]  /*2f60*/  SEL R30, RZ, 0x4, P2 ;  /* 0x00000004ff1e7807 */ /* 0x000fc40001000000 */
[----:B------:R-:W-:Y:S02]  /*2f70*/  SEL R31, RZ, 0x4, P4 ;  /* 0x00000004ff1f7807 */ /* 0x000fe40002000000 */
[----:B------:R-:W-:Y:S01]  /*2f80*/  PLOP3.LUT P3, PT, PT, PT, UP0, 0x80, 0x0 ;  /* 0x000000000000781c */ /* 0x000fe20003f6f008 */
[----:B------:R1:W-:Y:S01]  /*2f90*/  LDGSTS.E [R110+0x10008], desc[UR18][R74.64], P5 ;  /* 0x100080004a6e7fae */ /* 0x0003e2000a921852 */
[----:B------:R-:W-:Y:S02]  /*2fa0*/  PLOP3.LUT P2, PT, PT, PT, UP0, 0x80, 0x0 ;  /* 0x000000000000781c */ /* 0x000fe40003f4f008 */
[----:B------:R-:W-:Y:S02]  /*2fb0*/  ISETP.GE.AND P4, PT, R70, UR5, PT ;  /* 0x0000000546007c0c */ /* 0x000fe4000bf86270 */
[----:B--2---:R-:W-:Y:S02]  /*2fc0*/  LOP3.LUT R111, R0, 0x32, RZ, 0xfc, !PT ;  /* 0x00000032006f7812 */ /* 0x004fe400078efcff */
[----:B------:R-:W-:-:S02]  /*2fd0*/  SEL R30, R30, RZ, P3 ;  /* 0x000000ff1e1e7207 */ /* 0x000fc40001800000 */
[----:B------:R-:W-:Y:S02]  /*2fe0*/  SEL R31, R31, RZ, P2 ;  /* 0x000000ff1f1f7207 */ /* 0x000fe40001000000 */
[----:B------:R-:W-:Y:S02]  /*2ff0*/  SEL R32, RZ, 0x4, P4 ;  /* 0x00000004ff207807 */ /* 0x000fe40002000000 */
[----:B------:R-:W-:Y:S02]  /*3000*/  ISETP.GE.AND P4, PT, R111, UR5, PT ;  /* 0x000000056f007c0c */ /* 0x000fe4000bf86270 */
[----:B------:R-:W-:Y:S02]  /*3010*/  PLOP3.LUT P3, PT, PT, PT, UP0, 0x80, 0x0 ;  /* 0x000000000000781c */ /* 0x000fe40003f6f008 */
[----:B------:R-:W-:Y:S02]  /*3020*/  LOP3.LUT R125, R0, 0x14, RZ, 0xfc, !PT ;  /* 0x00000014007d7812 */ /* 0x000fe400078efcff */
[----:B------:R-:W-:Y:S01]  /*3030*/  ISETP.NE.U32.AND P5, PT, R30, RZ, PT ;  /* 0x000000ff1e00720c */ /* 0x000fe20003fa5070 */
[----:B------:R-:W-:Y:S01]  /*3040*/  IMAD.U32 R30, RZ, RZ, UR20 ;  /* 0x00000014ff1e7e24 */ /* 0x000fe2000f8e00ff */
[----:B------:R-:W-:-:S02]  /*3050*/  ISETP.NE.U32.AND P2, PT, R31, RZ, PT ;  /* 0x000000ff1f00720c */ /* 0x000fc40003f45070 */
[----:B------:R-:W-:Y:S01]  /*3060*/  SEL R31, RZ, 0x4, P4 ;  /* 0x00000004ff1f7807 */ /* 0x000fe20002000000 */
[----:B------:R-:W-:Y:S01]  /*3070*/  IMAD.WIDE R42, R30, 0x4, R42 ;  /* 0x000000041e2a7825 */ /* 0x000fe200078e022a */
[----:B------:R-:W-:Y:S02]  /*3080*/  SEL R32, R32, RZ, P3 ;  /* 0x000000ff20207207 */ /* 0x000fe40001800000 */
[----:B------:R-:W-:Y:S02]  /*3090*/  ISETP.GE.AND P4, PT, R125, UR5, PT ;  /* 0x000000057d007c0c */ /* 0x000fe4000bf86270 */
[----:B------:R-:W-:Y:S01]  /*30a0*/  PLOP3.LUT P3, PT, PT, PT, UP0, 0x80, 0x0 ;  /* 0x000000000000781c */ /* 0x000fe20003f6f008 */
[----:B------:R-:W-:Y:S01]  /*30b0*/  LDGSTS.E [R110+0x18000], desc[UR18][R42.64], P0 ;  /* 0x180000002a6e7fae */ /* 0x000fe20008121852 */
[----:B------:R-:W-:Y:S02]  /*30c0*/  SEL R30, RZ, 0x4, P4 ;  /* 0x00000004ff1e7807 */ /* 0x000fe40002000000 */
[----:B------:R-:W-:Y:S01]  /*30d0*/  SEL R31, R31, RZ, P3 ;  /* 0x000000ff1f1f7207 */ /* 0x000fe20001800000 */
[----:B------:R2:W-:Y:S01]  /*30e0*/  LDGSTS.E [R110+0x18008], desc[UR18][R44.64], P6 ;  /* 0x180080002c6e7fae */ /* 0x0005e2000b121852 */
[----:B------:R-:W-:Y:S01]  /*30f0*/  ISETP.NE.U32.AND P4, PT, R32, RZ, PT ;  /* 0x000000ff2000720c */ /* 0x000fe20003f85070 */
[----:B------:R-:W-:Y:S01]  /*3100*/  IMAD.U32 R32, RZ, RZ, UR20 ;  /* 0x00000014ff207e24 */ /* 0x000fe2000f8e00ff */
[----:B------:R-:W-:-:S02]  /*3110*/  PLOP3.LUT P3, PT, PT, PT, UP0, 0x80, 0x0 ;  /* 0x000000000000781c */ /* 0x000fc40003f6f008 */
[----:B------:R-:W-:Y:S01]  /*3120*/  LOP3.LUT R125, R0, 0x16, RZ, 0xfc, !PT ;  /* 0x00000016007d7812 */ /* 0x000fe200078efcff */
[----:B------:R-:W-:Y:S01]  /*3130*/  IMAD.WIDE R78, R32, 0x4, R78 ;  /* 0x00000004204e7825 */ /* 0x000fe200078e024e */
[----:B------:R-:W-:Y:S02]  /*3140*/  SEL R30, R30, RZ, P3 ;  /* 0x000000ff1e1e7207 */ /* 0x000fe40001800000 */
[----:B------:R-:W-:Y:S01]  /*3150*/  ISETP.NE.U32.AND P3, PT, R31, RZ, PT ;  /* 0x000000ff1f00720c */ /* 0x000fe20003f65070 */
[----:B------:R-:W-:Y:S01]  /*3160*/  IMAD.U32 R31, RZ, RZ, UR20 ;  /* 0x00000014ff1f7e24 */ /* 0x000fe2000f8e00ff */
[----:B------:R-:W-:Y:S01]  /*3170*/  ISETP.GE.AND P6, PT, R125, UR5, PT ;  /* 0x000000057d007c0c */ /* 0x000fe2000bfc6270 */
[----:B------:R-:W-:Y:S01]  /*3180*/  LDGSTS.E [R109+0x10000], desc[UR18][R78.64], P5 ;  /* 0x100000004e6d7fae */ /* 0x000fe2000a921852 */
[----:B---3--:R-:W-:Y:S01]  /*3190*/  LOP3.LUT R72, R0, 0x34, RZ, 0xfc, !PT ;  /* 0x0000003400487812 */ /* 0x008fe200078efcff */
[----:B------:R-:W-:Y:S01]  /*31a0*/  IMAD.WIDE R82, R31, 0x4, R82 ;  /* 0x000000041f527825 */ /* 0x000fe200078e0252 */
[----:B------:R-:W-:-:S02]  /*31b0*/  ISETP.NE.U32.AND P0, PT, R30, RZ, PT ;  /* 0x000000ff1e00720c */ /* 0x000fc40003f05070 */
[----:B------:R-:W-:Y:S01]  /*31c0*/  PLOP3.LUT P5, PT, PT, PT, UP0, 0x80, 0x0 ;  /* 0x000000000000781c */ /* 0x000fe20003faf008 */
[----:B------:R-:W-:Y:S01]  /*31d0*/  IMAD.WIDE R46, R32, 0x4, R46 ;  /* 0x00000004202e7825 */ /* 0x000fe200078e022e */
[----:B------:R-:W-:Y:S01]  /*31e0*/  SEL R30, RZ, 0x4, P6 ;  /* 0x00000004ff1e7807 */ /* 0x000fe20003000000 */
[----:B------:R-:W-:Y:S01]  /*31f0*/  LDGSTS.E [R109+0x10008], desc[UR18][R82.64], P2 ;  /* 0x10008000526d7fae */ /* 0x000fe20009121852 */
[----:B------:R-:W-:Y:S02]  /*3200*/  ISETP.GE.AND P6, PT, R72, UR5, PT ;  /* 0x0000000548007c0c */ /* 0x000fe4000bfc6270 */
[----:B-1----:R-:W-:Y:S01]  /*3210*/  LOP3.LUT R75, R0, 0x36, RZ, 0xfc, !PT ;  /* 0x00000036004b7812 */ /* 0x002fe200078efcff */
[----:B------:R-:W-:Y:S01]  /*3220*/  LDGSTS.E [R109+0x18000], desc[UR18][R46.64], P4 ;  /* 0x180000002e6d7fae */ /* 0x000fe2000a121852 */
[----:B------:R-:W-:Y:S02]  /*3230*/  SEL R30, R30, RZ, P5 ;  /* 0x000000ff1e1e7207 */ /* 0x000fe40002800000 */
[----:B------:R-:W-:Y:S01]  /*3240*/  PLOP3.LUT P5, PT, PT, PT, UP0, 0x80, 0x0 ;  /* 0x000000000000781c */ /* 0x000fe20003faf008 */
[----:B------:R-:W-:Y:S01]  /*3250*/  LDGSTS.E [R109+0x18008], desc[UR18][R48.64], P3 ;  /* 0x18008000306d7fae */ /* 0x000fe20009921852 */
[----:B------:R-:W-:-:S02]  /*3260*/  SEL R31, RZ, 0x4, P6 ;  /* 0x00000004ff1f7807 */ /* 0x000fc40003000000 */
[----:B------:R-:W-:Y:S01]  /*3270*/  ISETP.GE.AND P2, PT, R75, UR5, PT ;  /* 0x000000054b007c0c */ /* 0x000fe2000bf46270 */
[----:B------:R-:W-:Y:S01]  /*3280*/  LDGSTS.E [R108+0x10000], desc[UR18][R84.64], P0 ;  /* 0x10000000546c7fae */ /* 0x000fe20008121852 */
[----:B------:R-:W-:Y:S02]  /*3290*/  LOP3.LUT R125, R0, 0x18, RZ, 0xfc, !PT ;  /* 0x00000018007d7812 */ /* 0x000fe400078efcff */
[----:B------:R-:W-:Y:S02]  /*32a0*/  SEL R31, R31, RZ, P5 ;  /* 0x000000ff1f1f7207 */ /* 0x000fe40002800000 */
[----:B------:R-:W-:Y:S02]  /*32b0*/  PLOP3.LUT P5, PT, PT, PT, UP0, 0x80, 0x0 ;  /* 0x000000000000781c */ /* 0x000fe40003faf008 */
[----:B------:R-:W-:Y:S02]  /*32c0*/  SEL R33, RZ, 0x4, P2 ;  /* 0x00000004ff217807 */ /* 0x000fe40001000000 */
[----:B------:R-:W-:-:S02]  /*32d0*/  ISETP.NE.U32.AND P6, PT, R30, RZ, PT ;  /* 0x000000ff1e00720c */ /* 0x000fc40003fc5070 */
[----:B------:R-:W-:Y:S02]  /*32e0*/  ISETP.GE.AND P4, PT, R125, UR5, PT ;  /* 0x000000057d007c0c */ /* 0x000fe4000bf86270 */
[----:B------:R-:W-:Y:S02]  /*32f0*/  LOP3.LUT R113, R0, 0x1a, RZ, 0xfc, !PT ;  /* 0x0000001a00717812 */ /* 0x000fe400078efcff */
[----:B------:R-:W-:Y:S01]  /*3300*/  ISETP.NE.U32.AND P2, PT, R31, RZ, PT ;  /* 0x000000ff1f00720c */ /* 0x000fe20003f45070 */
[----:B------:R-:W-:Y:S01]  /*3310*/  IMAD.U32 R31, RZ, RZ, UR20 ;  /* 0x00000014ff1f7e24 */ /* 0x000fe2000f8e00ff */
[----:B------:R-:W-:Y:S02]  /*3320*/  SEL R33, R33, RZ, P5 ;  /* 0x000000ff21217207 */ /* 0x000fe40002800000 */
[----:B------:R-:W-:Y:S01]  /*3330*/  PLOP3.LUT P5, PT, PT, PT, UP0, 0x80, 0x0 ;  /* 0x000000000000781c */ /* 0x000fe20003faf008 */
[----:B------:R-:W-:Y:S01]  /*3340*/  IMAD.WIDE R86, R31, 0x4, R86 ;  /* 0x000000041f567825 */ /* 0x000fe200078e0256 */
[----:B------:R-:W-:-:S02]  /*3350*/  SEL R30, RZ, 0x4, P4 ;  /* 0x00000004ff1e7807 */ /* 0x000fc40002000000 */
[----:B------:R-:W-:Y:S01]  /*3360*/  ISETP.GE.AND P4, PT, R113, UR5, PT ;  /* 0x0000000571007c0c */ /* 0x000fe2000bf86270 */
[----:B------:R-:W-:Y:S01]  /*3370*/  IMAD.WIDE R22, R31, 0x4, R22 ;  /* 0x000000041f167825 */ /* 0x000fe200078e0216 */
[----:B------:R-:W-:Y:S01]  /*3380*/  LOP3.LUT R74, R0, 0x38, RZ, 0xfc, !PT ;  /* 0x00000038004a7812 */ /* 0x000fe200078efcff */
[----:B------:R-:W-:Y:S01]  /*3390*/  LDGSTS.E [R108+0x10008], desc[UR18][R86.64], P6 ;  /* 0x10008000566c7fae */ /* 0x000fe2000b121852 */
[----:B------:R-:W-:Y:S02]  /*33a0*/  SEL R30, R30, RZ, P5 ;  /* 0x000000ff1e1e7207 */ /* 0x000fe40002800000 */
[----:B------:R-:W-:Y:S01]  /*33b0*/  PLOP3.LUT P5, PT, PT, PT, UP0, 0x80, 0x0 ;  /* 0x000000000000781c */ /* 0x000fe20003faf008 */
[----:B------:R-:W-:Y:S01]  /*33c0*/  LDGSTS.E [R108+0x18000], desc[UR18][R50.64], P2 ;  /* 0x18000000326c7fae */ /* 0x000fe20009121852 */
[----:B------:R-:W-:Y:S02]  /*33d0*/  SEL R32, RZ, 0x4, P4 ;  /* 0x00000004ff207807 */ /* 0x000fe40002000000 */
[----:B------:R-:W-:-:S02]  /*33e0*/  ISETP.GE.AND P0, PT, R74, UR5, PT ;  /* 0x000000054a007c0c */ /* 0x000fc4000bf06270 */
[----:B------:R-:W-:Y:S01]  /*33f0*/  ISETP.NE.U32.AND P4, PT, R33, RZ, PT ;  /* 0x000000ff2100720c */ /* 0x000fe20003f85070 */
[----:B------:R-:W-:Y:S01]  /*3400*/  IMAD.U32 R33, RZ, RZ, UR20 ;  /* 0x00000014ff217e24 */ /* 0x000fe2000f8e00ff */
[----:B------:R-:W-:Y:S02]  /*3410*/  ISETP.NE.U32.AND P3, PT, R30, RZ, PT ;  /* 0x000000ff1e00720c */ /* 0x000fe40003f65070 */
[----:B------:R-:W-:Y:S01]  /*3420*/  SEL R32, R32, RZ, P5 ;  /* 0x000000ff20207207 */ /* 0x000fe20002800000 */
[C---:B------:R-:W-:Y:S01]  /*3430*/  IMAD.WIDE R52, R33.reuse, 0x4, R52 ;  /* 0x0000000421347825 */ /* 0x040fe200078e0234 */
[----:B--2---:R-:W-:Y:S02]  /*3440*/  LOP3.LUT R110, R0, 0x3a, RZ, 0xfc, !PT ;  /* 0x0000003a006e7812 */ /* 0x004fe400078efcff */
[----:B------:R-:W-:Y:S01]  /*3450*/  PLOP3.LUT P6, PT, PT, PT, UP0, 0x80, 0x0 ;  /* 0x000000000000781c */ /* 0x000fe20003fcf008 */
[----:B------:R-:W-:Y:S01]  /*3460*/  IMAD.WIDE R24, R33, 0x4, R24 ;  /* 0x0000000421187825 */ /* 0x000fe200078e0218 */
[----:B------:R-:W-:-:S02]  /*3470*/  SEL R30, RZ, 0x4, P0 ;  /* 0x00000004ff1e7807 */ /* 0x000fc40000000000 */
[----:B------:R-:W-:Y:S01]  /*3480*/  ISETP.NE.U32.AND P5, PT, R32, RZ, PT ;  /* 0x000000ff2000720c */ /* 0x000fe20003fa5070 */
[----:B------:R-:W-:Y:S01]  /*3490*/  LDGSTS.E [R108+0x18008], desc[UR18][R52.64], P4 ;  /* 0x18008000346c7fae */ /* 0x000fe2000a121852 */
[----:B------:R-:W-:Y:S01]  /*34a0*/  ISETP.GE.AND P0, PT, R110, UR5, PT ;  /* 0x000000056e007c0c */ /* 0x000fe2000bf06270 */
[----:B------:R-:W-:Y:S01]  /*34b0*/  IMAD.U32 R33, RZ, RZ, UR16 ;  /* 0x00000010ff217e24 */ /* 0x000fe2000f8e00ff */
[----:B------:R-:W-:Y:S01]  /*34c0*/  SEL R32, R30, RZ, P6 ;  /* 0x000000ff1e207207 */ /* 0x000fe20003000000 */
[----:B------:R1:W-:Y:S01]  /*34d0*/  LDGSTS.E [R107+0x10000], desc[UR18][R22.64], P3 ;  /* 0x10000000166b7fae */ /* 0x0003e20009921852 */
[----:B------:R-:W-:Y:S02]  /*34e0*/  SEL R30, RZ, 0x4, P0 ;  /* 0x00000004ff1e7807 */ /* 0x000fe40000000000 */
[----:B------:R-:W-:Y:S02]  /*34f0*/  ISETP.NE.U32.AND P0, PT, R32, RZ, PT ;  /* 0x000000ff2000720c */ /* 0x000fe40003f05070 */
[----:B------:R-:W-:-:S02]  /*3500*/  PLOP3.LUT P6, PT, PT, PT, UP0, 0x80, 0x0 ;  /* 0x000000000000781c */ /* 0x000fc40003fcf008 */
[----:B------:R-:W-:Y:S01]  /*3510*/  LOP3.LUT R112, R0, 0x1c, RZ, 0xfc, !PT ;  /* 0x0000001c00707812 */ /* 0x000fe200078efcff */
[----:B------:R2:W-:Y:S01]  /*3520*/  LDGSTS.E [R107+0x10008], desc[UR18][R24.64], P5 ;  /* 0x10008000186b7fae */ /* 0x0005e2000a921852 */
[----:B------:R-:W-:Y:S02]  /*3530*/  SEL R30, R30, RZ, P6 ;  /* 0x000000ff1e1e7207 */ /* 0x000fe40003000000 */
[----:B------:R-:W-:Y:S01]  /*3540*/  ISETP.GE.AND P6, PT, R112, UR5, PT ;  /* 0x0000000570007c0c */ /* 0x000fe2000bfc6270 */
[----:B-1----:R-:W-:Y:S01]  /*3550*/  IMAD.U32 R23, RZ, RZ, UR20 ;  /* 0x00000014ff177e24 */ /* 0x002fe2000f8e00ff */
[----:B------:R-:W-:Y:S02]  /*3560*/  ISETP.NE.U32.AND P2, PT, R30, RZ, PT ;  /* 0x000000ff1e00720c */ /* 0x000fe40003f45070 */
[----:B------:R-:W-:Y:S01]  /*3570*/  LOP3.LUT R71, R0, 0x1e, RZ, 0xfc, !PT ;  /* 0x0000001e00477812 */ /* 0x000fe200078efcff */
[----:B------:R-:W-:Y:S01]  /*3580*/  IMAD.WIDE R54, R23, 0x4, R54 ;  /* 0x0000000417367825 */ /* 0x000fe200078e0236 */
[----:B------:R-:W-:-:S02]  /*3590*/  PLOP3.LUT P4, PT, PT, PT, UP0, 0x80, 0x0 ;  /* 0x000000000000781c */ /* 0x000fc40003f8f008 */
[----:B------:R-:W-:Y:S01]  /*35a0*/  SEL R30, RZ, 0x4, P6 ;  /* 0x00000004ff1e7807 */ /* 0x000fe20003000000 */
[----:B------:R-:W-:Y:S01]  /*35b0*/  IMAD.U32 R23, RZ, RZ, UR16 ;  /* 0x00000010ff177e24 */ /* 0x000fe2000f8e00ff */
[----:B------:R-:W-:Y:S01]  /*35c0*/  LDGSTS.E [R107+0x18000], desc[UR18][R54.64], P0 ;  /* 0x18000000366b7fae */ /* 0x000fe20008121852 */
[----:B------:R-:W-:Y:S02]  /*35d0*/  ISETP.GE.AND P0, PT, R3, R76, PT ;  /* 0x0000004c0300720c */ /* 0x000fe40003f06270 */
[----:B------:R-:W-:Y:S01]  /*35e0*/  LOP3.LUT R83, R0, 0x3c, RZ, 0xfc, !PT ;  /* 0x0000003c00537812 */ /* 0x000fe200078efcff */
[----:B------:R-:W5:Y:S01]  /*35f0*/  LDL.LU R3, [R1+0xc] ;  /* 0x00000c0001037983 */ /* 0x000f620000300800 */
[----:B------:R-:W-:Y:S02]  /*3600*/  ISETP.GE.AND P6, PT, R71, UR5, PT ;  /* 0x0000000547007c0c */ /* 0x000fe4000bfc6270 */
[----:B------:R-:W-:Y:S02]  /*3610*/  SEL R30, R30, RZ, P4 ;  /* 0x000000ff1e1e7207 */ /* 0x000fe40002000000 */
[----:B------:R-:W-:-:S02]  /*3620*/  ISETP.GE.AND P4, PT, R83, UR5, PT ;  /* 0x0000000553007c0c */ /* 0x000fc4000bf86270 */
[----:B------:R-:W-:Y:S02]  /*3630*/  LOP3.LUT R82, R0, 0x3e, RZ, 0xfc, !PT ;  /* 0x0000003e00527812 */ /* 0x000fe400078efcff */
[----:B------:R-:W-:Y:S02]  /*3640*/  PLOP3.LUT P3, PT, PT, PT, UP0, 0x80, 0x0 ;  /* 0x000000000000781c */ /* 0x000fe40003f6f008 */
[----:B------:R-:W-:Y:S02]  /*3650*/  SEL R31, RZ, 0x4, P6 ;  /* 0x00000004ff1f7807 */ /* 0x000fe40003000000 */
[----:B------:R-:W-:Y:S02]  /*3660*/  PLOP3.LUT P6, PT, PT, PT, UP0, 0x80, 0x0 ;  /* 0x000000000000781c */ /* 0x000fe40003fcf008 */
[----:B------:R-:W-:Y:S02]  /*3670*/  SEL R32, RZ, 0x4, P4 ;  /* 0x00000004ff207807 */ /* 0x000fe40002000000 */
[----:B------:R-:W-:-:S02]  /*3680*/  ISETP.GE.AND P4, PT, R82, UR5, PT ;  /* 0x0000000552007c0c */ /* 0x000fc4000bf86270 */
[----:B------:R-:W-:Y:S02]  /*3690*/  SEL R31, R31, RZ, P3 ;  /* 0x000000ff1f1f7207 */ /* 0x000fe40001800000 */
[----:B------:R-:W-:Y:S02]  /*36a0*/  SEL R32, R32, RZ, P6 ;  /* 0x000000ff20207207 */ /* 0x000fe40003000000 */
[----:B------:R-:W-:Y:S02]  /*36b0*/  PLOP3.LUT P6, PT, PT, PT, UP0, 0x80, 0x0 ;  /* 0x000000000000781c */ /* 0x000fe40003fcf008 */
[----:B------:R-:W-:Y:S02]  /*36c0*/  SEL R22, RZ, 0x4, P4 ;  /* 0x00000004ff167807 */ /* 0x000fe40002000000 */
[----:B------:R-:W-:Y:S01]  /*36d0*/  ISETP.NE.U32.AND P4, PT, R31, RZ, PT ;  /* 0x000000ff1f00720c */ /* 0x000fe20003f85070 */
[----:B------:R-:W-:Y:S01]  /*36e0*/  IMAD.U32 R31, RZ, RZ, UR16 ;  /* 0x00000010ff1f7e24 */ /* 0x000fe2000f8e00ff */
[----:B------:R-:W-:Y:S01]  /*36f0*/  SEL R22, R22, RZ, P6 ;  /* 0x000000ff16167207 */ /* 0x000fe20003000000 */
[----:B--2---:R-:W-:Y:S01]  /*3700*/  IMAD.U32 R25, RZ, RZ, UR16 ;  /* 0x00000010ff197e24 */ /* 0x004fe2000f8e00ff */
[----:B------:R-:W-:Y:S01]  /*3710*/  ISETP.NE.U32.AND P3, PT, R30, RZ, PT ;  /* 0x000000ff1e00720c */ /* 0x000fe20003f65070 */
[----:B------:R-:W-:Y:S01]  /*3720*/  IMAD.WIDE R90, R31, 0x4, R90 ;  /* 0x000000041f5a7825 */ /* 0x000fe200078e025a */
[----:B------:R-:W-:Y:S01]  /*3730*/  ISETP.NE.U32.AND P5, PT, R32, RZ, PT ;  /* 0x000000ff2000720c */ /* 0x000fe20003fa5070 */
[----:B------:R-:W1:Y:S01]  /*3740*/  S2R R61, SR_TID.X ;  /* 0x00000000003d7919 */ /* 0x000e620000002100 */
[----:B------:R-:W-:Y:S01]  /*3750*/  ISETP.NE.U32.AND P6, PT, R22, RZ, PT ;  /* 0x000000ff1600720c */ /* 0x000fe20003fc5070 */
[----:B------:R-:W-:-:S02]  /*3760*/  IMAD.U32 R35, RZ, RZ, UR16 ;  /* 0x00000010ff237e24 */ /* 0x000fc4000f8e00ff */
[----:B------:R-:W-:-:S04]  /*3770*/  IMAD.WIDE R98, R31, 0x4, R98 ;  /* 0x000000041f627825 */ /* 0x000fc800078e0262 */
[----:B------:R-:W-:-:S04]  /*3780*/  IMAD.WIDE R88, R23, 0x4, R88 ;  /* 0x0000000417587825 */ /* 0x000fc800078e0258 */
[----:B------:R-:W-:-:S04]  /*3790*/  IMAD.WIDE R94, R23, 0x4, R94 ;  /* 0x00000004175e7825 */ /* 0x000fc800078e025e */
[----:B------:R-:W-:Y:S02]  /*37a0*/  IMAD.U32 R31, RZ, RZ, UR20 ;  /* 0x00000014ff1f7e24 */ /* 0x000fe4000f8e00ff */
[----:B------:R-:W-:-:S04]  /*37b0*/  IMAD.WIDE R96, R25, 0x4, R96 ;  /* 0x0000000419607825 */ /* 0x000fc800078e0260 */
[----:B------:R-:W-:Y:S02]  /*37c0*/  IMAD.U32 R23, RZ, RZ, UR20 ;  /* 0x00000014ff177e24 */ /* 0x000fe4000f8e00ff */
[----:B------:R-:W-:-:S04]  /*37d0*/  IMAD.WIDE R92, R33, 0x4, R92 ;  /* 0x00000004215c7825 */ /* 0x000fc800078e025c */
[----:B------:R-:W-:-:S04]  /*37e0*/  IMAD.WIDE R100, R33, 0x4, R100 ;  /* 0x0000000421647825 */ /* 0x000fc800078e0264 */
[----:B------:R-:W-:Y:S02]  /*37f0*/  IMAD.U32 R25, RZ, RZ, UR20 ;  /* 0x00000014ff197e24 */ /* 0x000fe4000f8e00ff */
[----:B------:R-:W-:-:S04]  /*3800*/  IMAD.WIDE R102, R35, 0x4, R102 ;  /* 0x0000000423667825 */ /* 0x000fc800078e0266 */
[----:B------:R-:W-:Y:S02]  /*3810*/  IMAD.U32 R33, RZ, RZ, UR20 ;  /* 0x00000014ff217e24 */ /* 0x000fe4000f8e00ff */
[----:B------:R-:W-:Y:S02]  /*3820*/  IMAD.U32 R35, RZ, RZ, UR20 ;  /* 0x00000014ff237e24 */ /* 0x000fe4000f8e00ff */
[----:B------:R-:W-:-:S04]  /*3830*/  IMAD.WIDE R56, R31, 0x4, R56 ;  /* 0x000000041f387825 */ /* 0x000fc800078e0238 */
[----:B------:R-:W-:Y:S01]  /*3840*/  IMAD.WIDE R26, R23, 0x4, R26 ;  /* 0x00000004171a7825 */ /* 0x000fe200078e021a */
[----:B------:R2:W-:Y:S03]  /*3850*/  LDGSTS.E [R107+0x18008], desc[UR18][R56.64], P2 ;  /* 0x18008000386b7fae */ /* 0x0005e60009121852 */
[----:B------:R-:W-:Y:S01]  /*3860*/  IMAD.WIDE R28, R25, 0x4, R28 ;  /* 0x00000004191c7825 */ /* 0x000fe200078e021c */
[----:B------:R3:W-:Y:S03]  /*3870*/  LDGSTS.E [R115+0x10000], desc[UR18][R26.64], P3 ;  /* 0x100000001a737fae */ /* 0x0007e60009921852 */
[----:B------:R-:W-:Y:S01]  /*3880*/  IMAD.WIDE R58, R33, 0x4, R58 ;  /* 0x00000004213a7825 */ /* 0x000fe200078e023a */
[----:B------:R4:W-:Y:S03]  /*3890*/  LDGSTS.E [R115+0x10008], desc[UR18][R28.64], P4 ;  /* 0x100080001c737fae */ /* 0x0009e6000a121852 */
[----:B------:R-:W-:Y:S01]  /*38a0*/  IMAD.WIDE R80, R35, 0x4, R80 ;  /* 0x0000000423507825 */ /* 0x000fe200078e0250 */
[----:B------:R1:W-:Y:S04]  /*38b0*/  LDGSTS.E [R115+0x18000], desc[UR18][R58.64], P5 ;  /* 0x180000003a737fae */ /* 0x0003e8000a921852 */
[----:B------:R1:W-:Y:S01]  /*38c0*/  LDGSTS.E [R115+0x18008], desc[UR18][R80.64], P6 ;  /* 0x1800800050737fae */ /* 0x0003e2000b121852 */
[----:B------:R-:W-:-:S03]  /*38d0*/  UISETP.GE.AND UP0, UPT, UR4, 0x40, UPT ;  /* 0x000000400400788c */ /* 0x000fc6000bf06270 */
[----:B------:R-:W0:Y:S04]  /*38e0*/  LDGDEPBAR ;  /* 0x00000000000079af */ /* 0x000e280000000000 */
[----:B------:R1:W-:Y:S04]  /*38f0*/  LDGSTS.E [R114+0x34000], desc[UR18][R88.64], P1 ;  /* 0x3400000058727fae */ /* 0x0003e80008921852 */
[----:B------:R1:W-:Y:S04]  /*3900*/  LDGSTS.E [R114+0x34400], desc[UR18][R90.64], P1 ;  /* 0x344000005a727fae */ /* 0x0003e80008921852 */
[----:B------:R1:W-:Y:S04]  /*3910*/  LDGSTS.E [R114+0x34800], desc[UR18][R92.64], P1 ;  /* 0x348000005c727fae */ /* 0x0003e80008921852 */
[----:B------:R1:W-:Y:S04]  /*3920*/  LDGSTS.E [R114+0x34c00], desc[UR18][R94.64], P1 ;  /* 0x34c000005e727fae */ /* 0x0003e80008921852 */
[----:B------:R1:W-:Y:S04]  /*3930*/  LDGSTS.E [R114+0x35000], desc[UR18][R96.64], P1 ;  /* 0x3500000060727fae */ /* 0x0003e80008921852 */
[----:B------:R2:W-:Y:S04]  /*3940*/  LDGSTS.E [R114+0x35400], desc[UR18][R98.64], P1 ;  /* 0x3540000062727fae */ /* 0x0005e80008921852 */
[----:B------:R3:W-:Y:S04]  /*3950*/  LDGSTS.E [R114+0x35800], desc[UR18][R100.64], P1 ;  /* 0x3580000064727fae */ /* 0x0007e80008921852 */
[----:B------:R4:W-:Y:S01]  /*3960*/  LDGSTS.E [R114+0x35c00], desc[UR18][R102.64], P1 ;  /* 0x35c0000066727fae */ /* 0x0009e20008921852 */
[----:B------:R-:W-:Y:S01]  /*3970*/  PLOP3.LUT P1, PT, PT, PT, UP0, 0x40, 0x0 ;  /* 0x000000000000781c */ /* 0x000fe20003f2e808 */
[----:B-1----:R-:W-:-:S02]  /*3980*/  IMAD.SHL.U32 R108, R61, 0x8, RZ ;  /* 0x000000083d6c7824 */ /* 0x002fc400078e00ff */
[----:B--2---:R-:W-:Y:S01]  /*3990*/  IMAD.SHL.U32 R107, R61, 0x200, RZ ;  /* 0x000002003d6b7824 */ /* 0x004fe200078e00ff */
[----:B------:R-:W0:Y:S01]  /*39a0*/  LDGDEPBAR ;  /* 0x00000000000079af */ /* 0x000e220000000000 */
[----:B------:R-:W-:Y:S02]  /*39b0*/  CS2R R24, SRZ ;  /* 0x0000000000187805 */ /* 0x000fe4000001ff00 */
[----:B---3--:R-:W-:Y:S02]  /*39c0*/  CS2R R26, SRZ ;  /* 0x00000000001a7805 */ /* 0x008fe4000001ff00 */
[----:B----4-:R-:W-:Y:S02]  /*39d0*/  CS2R R28, SRZ ;  /* 0x00000000001c7805 */ /* 0x010fe4000001ff00 */
[----:B------:R-:W-:Y:S02]  /*39e0*/  CS2R R30, SRZ ;  /* 0x00000000001e7805 */ /* 0x000fe4000001ff00 */
[----:B------:R-:W-:-:S02]  /*39f0*/  CS2R R32, SRZ ;  /* 0x0000000000207805 */ /* 0x000fc4000001ff00 */
[----:B------:R-:W-:Y:S02]  /*3a00*/  CS2R R34, SRZ ;  /* 0x0000000000227805 */ /* 0x000fe4000001ff00 */
[----:B------:R-:W-:Y:S02]  /*3a10*/  CS2R R36, SRZ ;  /* 0x0000000000247805 */ /* 0x000fe4000001ff00 */
[----:B------:R-:W-:Y:S02]  /*3a20*/  CS2R R38, SRZ ;  /* 0x0000000000267805 */ /* 0x000fe4000001ff00 */
[----:B------:R-:W-:Y:S02]  /*3a30*/  CS2R R40, SRZ ;  /* 0x0000000000287805 */ /* 0x000fe4000001ff00 */
[----:B------:R-:W-:Y:S02]  /*3a40*/  CS2R R42, SRZ ;  /* 0x00000000002a7805 */ /* 0x000fe4000001ff00 */
[----:B------:R-:W-:-:S02]  /*3a50*/  CS2R R44, SRZ ;  /* 0x00000000002c7805 */ /* 0x000fc4000001ff00 */
[----:B------:R-:W-:Y:S02]  /*3a60*/  CS2R R46, SRZ ;  /* 0x00000000002e7805 */ /* 0x000fe4000001ff00 */
[----:B------:R-:W-:Y:S02]  /*3a70*/  CS2R R48, SRZ ;  /* 0x0000000000307805 */ /* 0x000fe4000001ff00 */
[----:B------:R-:W-:Y:S02]  /*3a80*/  CS2R R50, SRZ ;  /* 0x0000000000327805 */ /* 0x000fe4000001ff00 */
[----:B------:R-:W-:Y:S02]  /*3a90*/  CS2R R52, SRZ ;  /* 0x0000000000347805 */ /* 0x000fe4000001ff00 */
[----:B------:R-:W-:Y:S01]  /*3aa0*/  CS2R R54, SRZ ;  /* 0x0000000000367805 */ /* 0x000fe2000001ff00 */
[----:B------:R-:W-:Y:S01]  /*3ab0*/  IMAD.SHL.U32 R109, R61, 0x10, RZ ;  /* 0x000000103d6d7824 */ /* 0x000fe200078e00ff */
[----:B------:R-:W-:-:S02]  /*3ac0*/  LOP3.LUT R108, R108, 0xf80, RZ, 0xc0, !PT ;  /* 0x00000f806c6c7812 */ /* 0x000fc400078ec0ff */
[----:B------:R-:W-:Y:S01]  /*3ad0*/  LOP3.LUT R107, R107, 0x1000, RZ, 0xc0, !PT ;  /* 0x000010006b6b7812 */ /* 0x000fe200078ec0ff */
[----:B------:R-:W-:Y:S06]  /*3ae0*/  @P1 BRA `(.L_x_0) ;  /* 0x0000002000501947 */ /* 0x000fec0003800000 */
[----:B------:R-:W2:Y:S04]  /*3af0*/  LDL.LU R62, [R1+0x4] ;  /* 0x00000400013e7983 */ /* 0x000ea80000300800 */
[----:B------:R-:W3:Y:S01]  /*3b00*/  LDL.LU R63, [R1+0x8] ;  /* 0x00000800013f7983 */ /* 0x000ee20000300800 */
[----:B------:R-:W-:Y:S01]  /*3b10*/  SHF.R.S32.HI R23, RZ, 0x1f, R18 ;  /* 0x0000001fff177819 */ /* 0x000fe20000011412 */
[----:B------:R-:W-:Y:S01]  /*3b20*/  USHF.R.S32.HI UR15, URZ, 0x1f, UR20 ;  /* 0x0000001f3f0f7899 */ /* 0x000fe20008011414 */
[----:B------:R-:W-:Y:S01]  /*3b30*/  SHF.R.S32.HI R24, RZ, 0x1f, R21 ;  /* 0x0000001fff187819 */ /* 0x000fe20000011415 */
[----:B------:R-:W-:Y:S01]  /*3b40*/  IMAD.U32 R78, RZ, RZ, UR20 ;  /* 0x00000014ff4e7e24 */ /* 0x000fe2000f8e00ff */
[----:B------:R-:W-:Y:S01]  /*3b50*/  SHF.R.S32.HI R25, RZ, 0x1f, R20 ;  /* 0x0000001fff197819 */ /* 0x000fe20000011414 */
[----:B------:R-:W-:Y:S01]  /*3b60*/  IMAD.U32 R26, RZ, RZ, UR20 ;  /* 0x00000014ff1a7e24 */ /* 0x000fe2000f8e00ff */
[----:B------:R-:W-:Y:S01]  /*3b70*/  SHF.L.U64.HI R18, R18, 0x2, R23 ;  /* 0x0000000212127819 */ /* 0x000fe20000010217 */
[----:B------:R-:W-:Y:S01]  /*3b80*/  USHF.R.S32.HI UR6, URZ, 0x1f, UR16 ;  /* 0x0000001f3f067899 */ /* 0x000fe20008011410 */
[----:B------:R-:W-:Y:S01]  /*3b90*/  SHF.R.S32.HI R23, RZ, 0x1f, R104 ;  /* 0x0000001fff177819 */ /* 0x000fe20000011468 */
[----:B------:R-:W-:Y:S01]  /*3ba0*/  USHF.L.U32 UR5, UR16, 0x3, URZ ;  /* 0x0000000310057899 */ /* 0x000fe2000800063f */
[----:B------:R-:W-:Y:S01]  /*3bb0*/  SHF.L.U64.HI R21, R21, 0x2, R24 ;  /* 0x0000000215157819 */ /* 0x000fe20000010218 */
[----:B------:R-:W-:Y:S01]  /*3bc0*/  USHF.L.U64.HI UR8, UR16, 0x3, UR6 ;  /* 0x0000000310087899 */ /* 0x000fe20008010206 */
[----:B------:R-:W-:Y:S01]  /*3bd0*/  SHF.L.U64.HI R20, R20, 0x2, R25 ;  /* 0x0000000214147819 */ /* 0x000fe20000010219 */
[----:B------:R-:W-:Y:S01]  /*3be0*/  IMAD R99, R75, UR14, RZ ;  /* 0x0000000e4b637c24 */ /* 0x000fe2000f8e02ff */
[----:B------:R-:W-:Y:S01]  /*3bf0*/  SHF.R.S32.HI R24, RZ, 0x1f, R105 ;  /* 0x0000001fff187819 */ /* 0x000fe20000011469 */
[----:B------:R-:W-:Y:S01]  /*3c00*/  IMAD R98, R72, UR14, RZ ;  /* 0x0000000e48627c24 */ /* 0x000fe2000f8e02ff */
[----:B------:R-:W-:Y:S01]  /*3c10*/  SHF.R.S32.HI R25, RZ, 0x1f, R106 ;  /* 0x0000001fff197819 */ /* 0x000fe2000001146a */
[----:B------:R-:W-:Y:S01]  /*3c20*/  IMAD R96, R70, UR14, RZ ;  /* 0x0000000e46607c24 */ /* 0x000fe2000f8e02ff */
[----:B------:R-:W-:Y:S01]  /*3c30*/  SHF.R.S32.HI R64, RZ, 0x1f, R117 ;  /* 0x0000001fff407819 */ /* 0x000fe20000011475 */
[----:B------:R-:W-:Y:S01]  /*3c40*/  IMAD R97, R111, UR14, RZ ;  /* 0x0000000e6f617c24 */ /* 0x000fe2000f8e02ff */
[----:B------:R-:W-:Y:S01]  /*3c50*/  SHF.L.U64.HI R56, R106, 0x2, R25 ;  /* 0x000000026a387819 */ /* 0x000fe20000010219 */
[----:B------:R-:W-:Y:S01]  /*3c60*/  IMAD R103, R82, UR14, RZ ;  /* 0x0000000e52677c24 */ /* 0x000fe2000f8e02ff */
[----:B------:R-:W-:Y:S01]  /*3c70*/  SHF.R.U32.HI R25, RZ, 0x5, R61 ;  /* 0x00000005ff197819 */ /* 0x000fe2000001163d */
[----:B------:R-:W-:Y:S01]  /*3c80*/  IMAD R102, R83, UR14, RZ ;  /* 0x0000000e53667c24 */ /* 0x000fe2000f8e02ff */
[----:B------:R-:W-:Y:S01]  /*3c90*/  SHF.R.S32.HI R67, RZ, 0x1f, R120 ;  /* 0x0000001fff437819 */ /* 0x000fe20000011478 */
[----:B------:R-:W-:Y:S01]  /*3ca0*/  IMAD R100, R74, UR14, RZ ;  /* 0x0000000e4a647c24 */ /* 0x000fe2000f8e02ff */
[----:B------:R-:W-:Y:S01]  /*3cb0*/  R2UR UR21, R25 ;  /* 0x00000000191572ca */ /* 0x000fe200000e0000 */
[----:B------:R-:W-:Y:S01]  /*3cc0*/  IMAD R87, R71, UR14, RZ ;  /* 0x0000000e47577c24 */ /* 0x000fe2000f8e02ff */
[----:B------:R-:W-:-:S02]  /*3cd0*/  SHF.R.S32.HI R25, RZ, 0x1f, R118 ;  /* 0x0000001fff197819 */ /* 0x000fc40000011476 */
[----:B------:R-:W-:Y:S02]  /*3ce0*/  CS2R R28, SRZ ;  /* 0x00000000001c7805 */ /* 0x000fe4000001ff00 */
[----:B------:R-:W-:Y:S02]  /*3cf0*/  LEA R58, P2, R118, UR5, 0x2 ;  /* 0x00000005763a7c11 */ /* 0x000fe4000f8410ff */
[----:B------:R-:W-:Y:S02]  /*3d00*/  CS2R R30, SRZ ;  /* 0x00000000001e7805 */ /* 0x000fe4000001ff00 */
[----:B------:R-:W-:Y:S02]  /*3d10*/  LEA R60, P4, R120, UR5, 0x2 ;  /* 0x00000005783c7c11 */ /* 0x000fe4000f8810ff */
[----:B------:R-:W-:Y:S02]  /*3d20*/  CS2R R32, SRZ ;  /* 0x0000000000207805 */ /* 0x000fe4000001ff00 */
[----:B------:R-:W-:-:S02]  /*3d30*/  LEA.HI.X R66, R118, UR8, R25, 0x2, P2 ;  /* 0x0000000876427c11 */ /* 0x000fc400090f1419 */
[----:B------:R-:W-:Y:S02]  /*3d40*/  CS2R R34, SRZ ;  /* 0x0000000000227805 */ /* 0x000fe4000001ff00 */
[----:B------:R-:W-:Y:S02]  /*3d50*/  LEA.HI.X R67, R120, UR8, R67, 0x2, P4 ;  /* 0x0000000878437c11 */ /* 0x000fe4000a0f1443 */
[----:B------:R-:W-:Y:S02]  /*3d60*/  CS2R R36, SRZ ;  /* 0x0000000000247805 */ /* 0x000fe4000001ff00 */
[----:B------:R-:W-:Y:S02]  /*3d70*/  LOP3.LUT R75, R0, 0x2e, RZ, 0xfc, !PT ;  /* 0x0000002e004b7812 */ /* 0x000fe400078efcff */
[----:B------:R-:W-:Y:S02]  /*3d80*/  CS2R R38, SRZ ;  /* 0x0000000000267805 */ /* 0x000fe4000001ff00 */
[----:B------:R-:W-:-:S02]  /*3d90*/  SHF.R.S32.HI R68, RZ, 0x1f, R119 ;  /* 0x0000001fff447819 */ /* 0x000fc40000011477 */
[----:B------:R-:W-:Y:S02]  /*3da0*/  CS2R R40, SRZ ;  /* 0x0000000000287805 */ /* 0x000fe4000001ff00 */
[----:B------:R-:W-:Y:S01]  /*3db0*/  LEA R59, P3, R119, UR5, 0x2 ;  /* 0x00000005773b7c11 */ /* 0x000fe2000f8610ff */
[----:B------:R-:W-:Y:S01]  /*3dc0*/  IMAD R95, R75, UR14, RZ ;  /* 0x0000000e4b5f7c24 */ /* 0x000fe2000f8e02ff */
[----:B------:R-:W-:Y:S02]  /*3dd0*/  SHF.R.S32.HI R25, RZ, 0x1f, R124 ;  /* 0x0000001fff197819 */ /* 0x000fe4000001147c */
[----:B------:R-:W-:Y:S02]  /*3de0*/  CS2R R42, SRZ ;  /* 0x00000000002a7805 */ /* 0x000fe4000001ff00 */
[----:B------:R-:W-:Y:S02]  /*3df0*/  LEA R65, P4, R124, UR5, 0x2 ;  /* 0x000000057c417c11 */ /* 0x000fe4000f8810ff */
[----:B------:R-:W-:-:S02]  /*3e00*/  CS2R R44, SRZ ;  /* 0x00000000002c7805 */ /* 0x000fc4000001ff00 */
[----:B------:R-:W-:Y:S02]  /*3e10*/  SHF.R.S32.HI R27, RZ, 0x1f, R122 ;  /* 0x0000001fff1b7819 */ /* 0x000fe4000001147a */
[----:B------:R-:W-:Y:S02]  /*3e20*/  CS2R R46, SRZ ;  /* 0x00000000002e7805 */ /* 0x000fe4000001ff00 */
[C---:B------:R-:W-:Y:S02]  /*3e30*/  LOP3.LUT R72, R0.reuse, 0x2c, RZ, 0xfc, !PT ;  /* 0x0000002c00487812 */ /* 0x040fe400078efcff */
[----:B------:R-:W-:Y:S02]  /*3e40*/  CS2R R48, SRZ ;  /* 0x0000000000307805 */ /* 0x000fe4000001ff00 */
[----:B------:R-:W-:Y:S02]  /*3e50*/  LOP3.LUT R70, R0, 0x28, RZ, 0xfc, !PT ;  /* 0x0000002800467812 */ /* 0x000fe400078efcff */
[----:B------:R-:W-:-:S02]  /*3e60*/  CS2R R50, SRZ ;  /* 0x0000000000327805 */ /* 0x000fc4000001ff00 */
[----:B------:R-:W-:Y:S01]  /*3e70*/  LEA.HI.X R68, R119, UR8, R68, 0x2, P3 ;  /* 0x0000000877447c11 */ /* 0x000fe200098f1444 */
[----:B------:R-:W-:Y:S01]  /*3e80*/  IMAD R94, R72, UR14, RZ ;  /* 0x0000000e485e7c24 */ /* 0x000fe2000f8e02ff */
[----:B------:R-:W-:Y:S01]  /*3e90*/  LEA.HI.X R25, R124, UR8, R25, 0x2, P4 ;  /* 0x000000087c197c11 */ /* 0x000fe2000a0f1419 */
[----:B------:R-:W-:Y:S01]  /*3ea0*/  IMAD R92, R70, UR14, RZ ;  /* 0x0000000e465c7c24 */ /* 0x000fe2000f8e02ff */
[----:B------:R-:W-:Y:S02]  /*3eb0*/  LOP3.LUT R75, R0, 0x26, RZ, 0xfc, !PT ;  /* 0x00000026004b7812 */ /* 0x000fe400078efcff */
[----:B------:R-:W-:Y:S02]  /*3ec0*/  CS2R R52, SRZ ;  /* 0x0000000000347805 */ /* 0x000fe4000001ff00 */
[----:B------:R-:W-:Y:S02]  /*3ed0*/  IADD3 R58, P5, R58, UR22, RZ ;  /* 0x000000163a3a7c10 */ /* 0x000fe4000ffbe0ff */
[----:B------:R-:W-:-:S02]  /*3ee0*/  CS2R R54, SRZ ;  /* 0x0000000000367805 */ /* 0x000fc4000001ff00 */
[C---:B------:R-:W-:Y:S01]  /*3ef0*/  LOP3.LUT R111, R0.reuse, 0x2a, RZ, 0xfc, !PT ;  /* 0x0000002a006f7812 */ /* 0x040fe200078efcff */
[----:B------:R-:W-:Y:S01]  /*3f00*/  IMAD R91, R75, UR14, RZ ;  /* 0x0000000e4b5b7c24 */ /* 0x000fe2000f8e02ff */
[----:B------:R-:W-:Y:S01]  /*3f10*/  LOP3.LUT R72, R0, 0x24, RZ, 0xfc, !PT ;  /* 0x0000002400487812 */ /* 0x000fe200078efcff */
[----:B------:R-:W-:Y:S01]  /*3f20*/  IMAD R101, R110, UR14, RZ ;  /* 0x0000000e6e657c24 */ /* 0x000fe2000f8e02ff */
[----:B------:R-:W-:Y:S01]  /*3f30*/  LOP3.LUT R70, R0, 0x20, RZ, 0xfc, !PT ;  /* 0x0000002000467812 */ /* 0x000fe200078efcff */
[----:B------:R-:W-:Y:S01]  /*3f40*/  IMAD R93, R111, UR14, RZ ;  /* 0x0000000e6f5d7c24 */ /* 0x000fe2000f8e02ff */
[----:B------:R-:W-:Y:S01]  /*3f50*/  IADD3.X R66, R66, UR23, RZ, P5, !PT ;  /* 0x0000001742427c10 */ /* 0x000fe2000affe4ff */
[----:B------:R-:W-:Y:S01]  /*3f60*/  IMAD R90, R72, UR14, RZ ;  /* 0x0000000e485a7c24 */ /* 0x000fe2000f8e02ff */
[----:B------:R-:W-:Y:S01]  /*3f70*/  SHF.R.S32.HI R57, RZ, 0x1f, R116 ;  /* 0x0000001fff397819 */ /* 0x000fe20000011474 */
        /* <DEDUP_REMOVED lines=8> */
[----:B------:R-:W-:Y:S01]  /*4000*/  UIADD3 UR12, UR12, -0x80, URZ ;  /* 0xffffff800c0c7890 */ /* 0x000fe2000fffe03f */
[----:B------:R-:W-:Y:S01]  /*4010*/  SHF.R.S32.HI R83, RZ, 0x1f, R5 ;  /* 0x0000001fff537819 */ /* 0x000fe20000011405 */
[----:B------:R-:W-:Y:S01]  /*4020*/  UMOV UR13, 0xffffffff ;  /* 0xffffffff000d7882 */ /* 0x000fe20000000000 */
[----:B------:R-:W-:-:S02]  /*4030*/  LOP3.LUT R111, R0, 0x22, RZ, 0xfc, !PT ;  /* 0x00000022006f7812 */ /* 0x000fc400078efcff */
[----:B------:R-:W-:Y:S02]  /*4040*/  SHF.L.U64.HI R57, R116, 0x2, R57 ;  /* 0x0000000274397819 */ /* 0x000fe40000010239 */
[----:B------:R-:W-:Y:S01]  /*4050*/  SHF.L.U64.HI R74, R9, 0x2, R74 ;  /* 0x00000002094a7819 */ /* 0x000fe2000001024a */
[----:B------:R-:W-:Y:S01]  /*4060*/  IMAD R89, R111, UR14, RZ ;  /* 0x0000000e6f597c24 */ /* 0x000fe2000f8e02ff */
[----:B------:R-:W-:Y:S01]  /*4070*/  SHF.L.U64.HI R75, R8, 0x2, R75 ;  /* 0x00000002084b7819 */ /* 0x000fe2000001024b */
[----:B------:R-:W-:Y:S01]  /*4080*/  UMOV UR14, 0x1 ;  /* 0x00000001000e7882 */ /* 0x000fe20000000000 */
[----:B------:R-:W-:Y:S02]  /*4090*/  SHF.L.U64.HI R76, R7, 0x2, R76 ;  /* 0x00000002074c7819 */ /* 0x000fe4000001024c */
[----:B------:R-:W-:Y:S02]  /*40a0*/  SHF.L.U64.HI R82, R6, 0x2, R82 ;  /* 0x0000000206527819 */ /* 0x000fe40000010252 */
[----:B------:R-:W-:-:S02]  /*40b0*/  SHF.L.U64.HI R83, R5, 0x2, R83 ;  /* 0x0000000205537819 */ /* 0x000fc40000010253 */
[----:B--2---:R-:W-:-:S04]  /*40c0*/  SHF.R.S32.HI R22, RZ, 0x1f, R62 ;  /* 0x0000001fff167819 */ /* 0x004fc8000001143e */
[----:B------:R-:W-:Y:S02]  /*40d0*/  SHF.L.U64.HI R79, R62, 0x2, R22 ;  /* 0x000000023e4f7819 */ /* 0x000fe40000010216 */
[----:B------:R-:W-:Y:S02]  /*40e0*/  SHF.R.S32.HI R22, RZ, 0x1f, R19 ;  /* 0x0000001fff167819 */ /* 0x000fe40000011413 */
[----:B---3--:R-:W-:Y:S02]  /*40f0*/  LEA R78, P1, R78, R63, 0x3 ;  /* 0x0000003f4e4e7211 */ /* 0x008fe400078218ff */
[----:B------:R-:W-:Y:S02]  /*4100*/  SHF.L.U64.HI R19, R19, 0x2, R22 ;  /* 0x0000000213137819 */ /* 0x000fe40000010216 */
[----:B------:R-:W-:Y:S02]  /*4110*/  SHF.L.U64.HI R22, R104, 0x2, R23 ;  /* 0x0000000268167819 */ /* 0x000fe40000010217 */
[----:B------:R-:W-:Y:S01]  /*4120*/  SHF.L.U64.HI R23, R105, 0x2, R24 ;  /* 0x0000000269177819 */ /* 0x000fe20000010218 */
[----:B------:R-:W-:Y:S01]  /*4130*/  IMAD.U32 R24, RZ, RZ, UR15 ;  /* 0x0000000fff187e24 */ /* 0x000fe2000f8e00ff */
[----:B------:R-:W-:Y:S01]  /*4140*/  LEA R62, P2, R122, UR5, 0x2 ;  /* 0x000000057a3e7c11 */ /* 0x000fe2000f8410ff */
[----:B------:R-:W-:Y:S01]  /*4150*/  USHF.L.U64.HI UR15, UR20, 0x2, UR15 ;  /* 0x00000002140f7899 */ /* 0x000fe2000801020f */
[----:B------:R-:W-:-:S02]  /*4160*/  LEA R63, P3, R123, UR5, 0x2 ;  /* 0x000000057b3f7c11 */ /* 0x000fc4000f8610ff */
[----:B------:R-:W-:Y:S02]  /*4170*/  LEA.HI.X R79, R26, R79, R24, 0x3, P1 ;  /* 0x0000004f1a4f7211 */ /* 0x000fe400008f1c18 */
[C---:B------:R-:W-:Y:S02]  /*4180*/  LEA R73, P1, R117.reuse, UR5, 0x2 ;  /* 0x0000000575497c11 */ /* 0x040fe4000f8210ff */
[----:B------:R-:W-:Y:S02]  /*4190*/  SHF.R.S32.HI R26, RZ, 0x1f, R121 ;  /* 0x0000001fff1a7819 */ /* 0x000fe40000011479 */
[----:B------:R-:W-:Y:S02]  /*41a0*/  LEA.HI.X R64, R117, UR8, R64, 0x2, P1 ;  /* 0x0000000875407c11 */ /* 0x000fe400088f1440 */
[----:B------:R-:W-:Y:S01]  /*41b0*/  LEA R61, P1, R121, UR5, 0x2 ;  /* 0x00000005793d7c11 */ /* 0x000fe2000f8210ff */
[----:B------:R-:W-:Y:S01]  /*41c0*/  USHF.R.S32.HI UR5, URZ, 0x1f, UR4 ;  /* 0x0000001f3f057899 */ /* 0x000fe20008011404 */
[----:B------:R-:W-:-:S02]  /*41d0*/  LEA.HI.X R27, R122, UR8, R27, 0x2, P2 ;  /* 0x000000087a1b7c11 */ /* 0x000fc400090f141b */
[----:B------:R-:W-:Y:S01]  /*41e0*/  LEA.HI.X R69, R121, UR8, R26, 0x2, P1 ;  /* 0x0000000879457c11 */ /* 0x000fe200088f141a */
[----:B------:R-:W-:Y:S01]  /*41f0*/  ULEA.HI UR5, UR5, UR4, URZ, 0x6 ;  /* 0x0000000405057291 */ /* 0x000fe2000f8f303f */
[----:B------:R-:W-:Y:S02]  /*4200*/  IADD3 R73, P4, R73, UR22, RZ ;  /* 0x0000001649497c10 */ /* 0x000fe4000ff9e0ff */
[----:B------:R-:W-:Y:S01]  /*4210*/  IADD3 R59, P1, R59, UR22, RZ ;  /* 0x000000163b3b7c10 */ /* 0x000fe2000ff3e0ff */
[----:B------:R-:W-:Y:S01]  /*4220*/  USHF.R.S32.HI UR17, URZ, 0x6, UR5 ;  /* 0x000000063f117899 */ /* 0x000fe20008011405 */
[----:B------:R-:W-:Y:S01]  /*4230*/  SHF.R.S32.HI R24, RZ, 0x1f, R123 ;  /* 0x0000001fff187819 */ /* 0x000fe2000001147b */
[----:B------:R-:W-:Y:S01]  /*4240*/  UMOV UR4, URZ ;  /* 0x0000003f00047c82 */ /* 0x000fe20008000000 */
[----:B------:R-:W-:Y:S02]  /*4250*/  IADD3 R60, P2, R60, UR22, RZ ;  /* 0x000000163c3c7c10 */ /* 0x000fe4000ff5e0ff */
[----:B------:R-:W-:-:S02]  /*4260*/  IADD3.X R64, R64, UR23, RZ, P4, !PT ;  /* 0x0000001740407c10 */ /* 0x000fc4000a7fe4ff */
[----:B------:R-:W-:Y:S02]  /*4270*/  IADD3.X R68, R68, UR23, RZ, P1, !PT ;  /* 0x0000001744447c10 */ /* 0x000fe40008ffe4ff */
[----:B------:R-:W-:Y:S02]  /*4280*/  LEA.HI.X R24, R123, UR8, R24, 0x2, P3 ;  /* 0x000000087b187c11 */ /* 0x000fe400098f1418 */
[----:B------:R-:W-:Y:S02]  /*4290*/  IADD3 R62, P4, R62, UR22, RZ ;  /* 0x000000163e3e7c10 */ /* 0x000fe4000ff9e0ff */
[----:B------:R-:W-:Y:S02]  /*42a0*/  IADD3 R63, P5, R63, UR22, RZ ;  /* 0x000000163f3f7c10 */ /* 0x000fe4000ffbe0ff */
[----:B------:R-:W-:Y:S02]  /*42b0*/  IADD3 R65, P1, R65, UR22, RZ ;  /* 0x0000001641417c10 */ /* 0x000fe4000ff3e0ff */
[----:B------:R-:W-:-:S02]  /*42c0*/  IADD3.X R67, R67, UR23, RZ, P2, !PT ;  /* 0x0000001743437c10 */ /* 0x000fc400097fe4ff */
[----:B------:R-:W-:Y:S02]  /*42d0*/  IADD3 R78, P2, R78, UR10, RZ ;  /* 0x0000000a4e4e7c10 */ /* 0x000fe4000ff5e0ff */
[----:B------:R-:W-:Y:S01]  /*42e0*/  IADD3 R61, P3, R61, UR22, RZ ;  /* 0x000000163d3d7c10 */ /* 0x000fe2000ff7e0ff */
[----:B------:R-:W-:Y:S01]  /*42f0*/  USHF.L.U32 UR22, UR16, 0x2, URZ ;  /* 0x0000000210167899 */ /* 0x000fe2000800063f */
[----:B------:R-:W-:Y:S02]  /*4300*/  IADD3.X R70, R27, UR23, RZ, P4, !PT ;  /* 0x000000171b467c10 */ /* 0x000fe4000a7fe4ff */
[----:B------:R-:W-:Y:S02]  /*4310*/  CS2R R26, SRZ ;  /* 0x00000000001a7805 */ /* 0x000fe4000001ff00 */
[----:B------:R-:W-:Y:S01]  /*4320*/  IADD3.X R71, R24, UR23, RZ, P5, !PT ;  /* 0x0000001718477c10 */ /* 0x000fe2000affe4ff */
[----:B------:R-:W-:Y:S01]  /*4330*/  USHF.L.U64.HI UR16, UR16, 0x2, UR6 ;  /* 0x0000000210107899 */ /* 0x000fe20008010206 */
[----:B------:R-:W-:-:S02]  /*4340*/  IADD3.X R72, R25, UR23, RZ, P1, !PT ;  /* 0x0000001719487c10 */ /* 0x000fc40008ffe4ff */
[----:B------:R-:W-:Y:S02]  /*4350*/  CS2R R24, SRZ ;  /* 0x0000000000187805 */ /* 0x000fe4000001ff00 */
[----:B------:R-:W-:Y:S02]  /*4360*/  IADD3.X R79, R79, UR11, RZ, P2, !PT ;  /* 0x0000000b4f4f7c10 */ /* 0x000fe400097fe4ff */
[----:B------:R-:W-:Y:S01]  /*4370*/  IADD3.X R69, R69, UR23, RZ, P3, !PT ;  /* 0x0000001745457c10 */ /* 0x000fe20009ffe4ff */
[----:B------:R-:W-:-:S12]  /*4380*/  UIADD3 UR23, UR17, -0x2, URZ ;  /* 0xfffffffe11177890 */ /* 0x000fd8000fffe03f */
.L_x_1:
[----:B------:R-:W-:Y:S01]  /*4390*/  UIADD3 UR13, UR13, 0x1, URZ ;  /* 0x000000010d0d7890 */ /* 0x000fe2000fffe03f */
[----:B------:R-:W-:-:S04]  /*43a0*/  DEPBAR.LE SB0, 0x2 ;  /* 0x000080800000791a */ /* 0x000fc80000000000 */
[----:B------:R-:W-:Y:S01]  /*43b0*/  BAR.SYNC.DEFER_BLOCKING 0x0 ;  /* 0x0000000000007b1d */ /* 0x000fe20000010000 */
[----:B------:R-:W-:Y:S01]  /*43c0*/  UISETP.GT.AND UP0, UPT, UR13, 0x2, UPT ;  /* 0x000000020d00788c */ /* 0x000fe2000bf04270 */
[C---:B------:R-:W-:Y:S01]  /*43d0*/  ISETP.GE.AND P1, PT, R0.reuse, UR12, PT ;  /* 0x0000000c00007c0c */ /* 0x040fe2000bf26270 */
[----:B------:R-:W-:Y:S01]  /*43e0*/  USHF.L.U32 UR5, UR21, 0x7, URZ ;  /* 0x0000000715057899 */ /* 0x000fe2000800063f */
[----:B------:R-:W-:Y:S01]  /*43f0*/  LOP3.LUT R105, R0, 0x2, RZ, 0xfc, !PT ;  /* 0x0000000200697812 */ /* 0x000fe200078efcff */
[----:B------:R-:W-:Y:S01]  /*4400*/  USEL UR13, UR13, URZ, !UP0 ;  /* 0x0000003f0d0d7287 */ /* 0x000fe2000c000000 */
[----:B------:R-:W-:Y:S01]  /*4410*/  SEL R80, RZ, 0x4, P1 ;  /* 0x00000004ff507807 */ /* 0x000fe20000800000 */
[----:B------:R-:W-:Y:S01]  /*4420*/  ULOP3.LUT UR8, UR5, 0x600, URZ, 0xc0, !UPT ;  /* 0x0000060005087892 */ /* 0x000fe2000f8ec03f */
[----:B------:R-:W-:Y:S01]  /*4430*/  LOP3.LUT R106, R2, 0x10, RZ, 0x3c, !PT ;  /* 0x00000010026a7812 */ /* 0x000fe200078e3cff */
[----:B------:R-:W-:Y:S02]  /*4440*/  ULEA UR6, UR13, UR7, 0xe ;  /* 0x000000070d067291 */ /* 0x000fe4000f8e703f */
[----:B------:R-:W-:-:S02]  /*4450*/  ULEA UR5, UR13, UR7, 0x10 ;  /* 0x000000070d057291 */ /* 0x000fc4000f8e803f */
[----:B------:R-:W-:Y:S02]  /*4460*/  UIADD3 UR6, UR6, 0x30000, URZ ;  /* 0x0003000006067890 */ /* 0x000fe4000fffe03f */
[----:B------:R-:W-:Y:S02]  /*4470*/  ULEA.HI UR5, UR5, UR8, URZ, 0x1c ;  /* 0x0000000805057291 */ /* 0x000fe4000f8fe03f */
[----:B------:R-:W-:Y:S02]  /*4480*/  USHF.R.U32.HI UR6, URZ, 0x4, UR6 ;  /* 0x000000043f067899 */ /* 0x000fe40008011606 */
[----:B------:R-:W-:Y:S02]  /*4490*/  ULOP3.LUT UR8, UR5, 0x3fff, URZ, 0xc0, !UPT ;  /* 0x00003fff05087892 */ /* 0x000fe4000f8ec03f */
[----:B------:R-:W-:Y:S01]  /*44a0*/  USGXT.U32 UR10, UR6, 0xe ;  /* 0x0000000e060a789a */ /* 0x000fe20008000000 */
[----:B------:R-:W-:Y:S01]  /*44b0*/  UMOV UR9, 0x40000040 ;  /* 0x4000004000097882 */ /* 0x000fe20000000000 */
[----:B------:R-:W-:Y:S01]  /*44c0*/  WARPGROUP.ARRIVE ;  /* 0x00000000000079c5 */ /* 0x000fe20000000000 */
[----:B------:R-:W-:Y:S01]  /*44d0*/  UMOV UR11, 0x40000040 ;  /* 0x40000040000b7882 */ /* 0x000fe20000000000 */
[----:B------:R-:W-:Y:S01]  /*44e0*/  UMOV UR5, URZ ;  /* 0x0000003f00057c82 */ /* 0x000fe20008000000 */
[----:B------:R-:W-:Y:S01]  /*44f0*/  UMOV UR6, URZ ;  /* 0x0000003f00067c82 */ /* 0x000fe20008000000 */
[----:B------:R-:W-:-:S03]  /*4500*/  UIADD3 UR14, UR14, 0x1, URZ ;  /* 0x000000010e0e7890 */ /* 0x000fc6000fffe03f */
[----:B------:R-:W-:Y:S01]  /*4510*/  HGMMA.64x64x8.F32.TF32 R24, gdesc[UR8], R24 ;  /* 0x04e00000081879f0 */ /* 0x000fe20008702818 */
[----:B------:R-:W-:Y:S02]  /*4520*/  UIADD3 UR8, UP0, UR8, 0x2, URZ ;  /* 0x0000000208087890 */ /* 0x000fe4000ff1e03f */
[----:B------:R-:W-:Y:S02]  /*4530*/  UIADD3 UR10, UP1, UR10, 0x2, URZ ;  /* 0x000000020a0a7890 */ /* 0x000fe4000ff3e03f */
[----:B------:R-:W-:Y:S02]  /*4540*/  UIADD3.X UR9, UR5, 0x40000040, URZ, UP0, !UPT ;  /* 0x4000004005097890 */ /* 0x000fe400087fe43f */
[----:B------:R-:W-:Y:S02]  /*4550*/  UIADD3.X UR11, UR6, 0x40000040, URZ, UP1, !UPT ;  /* 0x40000040060b7890 */ /* 0x000fe40008ffe43f */
[----:B------:R-:W-:Y:S02]  /*4560*/  UIADD3.64 UR24, UR8, 0x2, URZ ;  /* 0x0000000208187897 */ /* 0x000fe4000fffe03f */
[----:B------:R-:W-:-:S02]  /*4570*/  UIADD3.64 UR26, UR10, 0x2, URZ ;  /* 0x000000020a1a7897 */ /* 0x000fc4000fffe03f */
[----:B------:R-:W-:Y:S02]  /*4580*/  UISETP.GE.AND UP1, UPT, UR4, UR23, UPT ;  /* 0x000000170400728c */ /* 0x000fe4000bf26270 */
[----:B------:R-:W-:Y:S02]  /*4590*/  UISETP.GT.AND UP0, UPT, UR14, 0x2, UPT ;  /* 0x000000020e00788c */ /* 0x000fe4000bf04270 */
[----:B------:R-:W-:Y:S02]  /*45a0*/  UIADD3 UR4, UR4, 0x1, URZ ;  /* 0x0000000104047890 */ /* 0x000fe4000fffe03f */
[----:B------:R-:W-:Y:S01]  /*45b0*/  PLOP3.LUT P2, PT, PT, PT, UP1, 0x40, 0x0 ;  /* 0x000000000000781c */ /* 0x000fe20003f4e818 */
[----:B------:R-:W-:Y:S02]  /*45c0*/  USEL UR14, UR14, URZ, !UP0 ;  /* 0x0000003f0e0e7287 */ /* 0x000fe4000c000000 */
[----:B------:R-:W-:Y:S01]  /*45d0*/  UISETP.NE.U32.AND UP0, UPT, UR17, UR4, UPT ;  /* 0x000000041100728c */ /* 0x000fe2000bf05070 */
[----:B------:R-:W-:Y:S01]  /*45e0*/  SEL R80, R80, RZ, P2 ;  /* 0x000000ff50507207 */ /* 0x000fe20001000000 */
[----:B------:R-:W-:-:S03]  /*45f0*/  ULEA UR5, UR14, UR7, 0x10 ;  /* 0x000000070e057291 */ /* 0x000fc6000f8e803f */
[----:B------:R-:W-:Y:S02]  /*4600*/  ISETP.NE.U32.AND P1, PT, R80, RZ, PT ;  /* 0x000000ff5000720c */ /* 0x000fe40003f25070 */
[----:B------:R-:W-:Y:S01]  /*4610*/  LEA R80, P2, R5, R78, 0x2 ;  /* 0x0000004e05507211 */ /* 0x000fe200078410ff */
[----:B------:R-:W-:-:S04]  /*4620*/  VIADD R104, R2, UR5 ;  /* 0x0000000502687c36 */ /* 0x000fc80008000000 */
[----:B------:R-:W-:Y:S01]  /*4630*/  IMAD.X R81, R79, 0x1, R83, P2 ;  /* 0x000000014f517824 */ /* 0x000fe200010e0653 */
[----:B------:R-:W-:Y:S01]  /*4640*/  PLOP3.LUT P2, PT, PT, PT, UP1, 0x40, 0x0 ;  /* 0x000000000000781c */ /* 0x000fe20003f4e818 */
[----:B------:R-:W-:Y:S04]  /*4650*/  HGMMA.64x64x8.F32.TF32 R24, gdesc[UR8], R24 ;  /* 0x04e00000081879f0 */ /* 0x000fe80008702818 */
[----:B------:R-:W-:Y:S01]  /*4660*/  HGMMA.64x64x8.F32.TF32 R24, gdesc[UR24], R24 ;  /* 0x04e00000181879f0 */ /* 0x000fe20008702818 */
[----:B------:R-:W-:Y:S02]  /*4670*/  UIADD3.64 UR24, UR8, 0x4, URZ ;  /* 0x0000000408187897 */ /* 0x000fe4000fffe03f */
[----:B------:R-:W-:-:S09]  /*4680*/  UIADD3.64 UR26, UR10, 0x4, URZ ;  /* 0x000000040a1a7897 */ /* 0x000fd2000fffe03f */
        /* <DEDUP_REMOVED lines=8> */
[----:B------:R-:W-:Y:S02]  /*4710*/  UIADD3.64 UR26, UR10, 0x202, URZ ;  /* 0x000002020a1a7897 */ /* 0x000fe4000fffe03f */
[----:B------:R-:W-:Y:S02]  /*4720*/  UIADD3.64 UR8, UR8, 0x804, URZ ;  /* 0x0000080408087897 */ /* 0x000fe4000fffe03f */
[----:B------:R-:W-:-:S05]  /*4730*/  UIADD3.64 UR10, UR10, 0x204, URZ ;  /* 0x000002040a0a7897 */ /* 0x000fca000fffe03f */
[----:B------:R-:W-:Y:S04]  /*4740*/  HGMMA.64x64x8.F32.TF32 R24, gdesc[UR24], R24 ;  /* 0x04e00000181879f0 */ /* 0x000fe80008702818 */
[----:B------:R-:W-:Y:S03]  /*4750*/  HGMMA.64x64x8.F32.TF32 R24, gdesc[UR8], R24, gsb0 ;  /* 0x04e00000081879f0 */ /* 0x000fe60008002818 */
[----:B------:R-:W-:Y:S02]  /*4760*/  WARPGROUP.DEPBAR.LE gsb0, 0x1 ;  /* 0x00008000000079c5 */ /* 0x000fe40000010100 */
[----:B------:R-:W-:Y:S06]  /*4770*/  BAR.SYNC.DEFER_BLOCKING 0x0 ;  /* 0x0000000000007b1d */ /* 0x000fec0000010000 */
[----:B------:R-:W-:Y:S01]  /*4780*/  @!PT LDS RZ, [RZ] ;  /* 0x00000000fffff984 */ /* 0x000fe20000000800 */
[----:B------:R-:W-:Y:S01]  /*4790*/  @!PT LDS RZ, [RZ] ;  /* 0x00000000fffff984 */ /* 0x000fe20000000800 */
[----:B------:R-:W-:Y:S01]  /*47a0*/  @!PT LDS RZ, [RZ] ;  /* 0x00000000fffff984 */ /* 0x000fe20000000800 */
[----:B------:R1:W-:Y:S01]  /*47b0*/  LDGSTS.E [R104], desc[UR18][R80.64], P1 ;  /* 0x0000000050687fae */ /* 0x0003e20008921852 */
[----:B------:R-:W-:-:S02]  /*47c0*/  ISETP.GE.AND P1, PT, R105, UR12, PT ;  /* 0x0000000c69007c0c */ /* 0x000fc4000bf26270 */
[----:B------:R-:W-:Y:S02]  /*47d0*/  LOP3.LUT R105, R0, 0x20, RZ, 0xfc, !PT ;  /* 0x0000002000697812 */ /* 0x000fe400078efcff */
[----:B-1----:R-:W-:-:S04]  /*47e0*/  SEL R80, RZ, 0x4, P1 ;  /* 0x00000004ff507807 */ /* 0x002fc80000800000 */
[----:B------:R-:W-:-:S04]  /*47f0*/  SEL R80, R80, RZ, P2 ;  /* 0x000000ff50507207 */ /* 0x000fc80001000000 */
[----:B------:R-:W-:Y:S02]  /*4800*/  ISETP.NE.U32.AND P1, PT, R80, RZ, PT ;  /* 0x000000ff5000720c */ /* 0x000fe40003f25070 */
[----:B------:R-:W-:-:S05]  /*4810*/  LEA R80, P2, R6, R78, 0x2 ;  /* 0x0000004e06507211 */ /* 0x000fca00078410ff */
[----:B------:R-:W-:Y:S01]  /*4820*/  IMAD.X R81, R79, 0x1, R82, P2 ;  /* 0x000000014f517824 */ /* 0x000fe200010e0652 */
[----:B------:R-:W-:-:S05]  /*4830*/  PLOP3.LUT P2, PT, PT, PT, UP1, 0x40, 0x0 ;  /* 0x000000000000781c */ /* 0x000fca0003f4e818 */
[----:B------:R1:W-:Y:S01]  /*4840*/  LDGSTS.E [R104+0x8], desc[UR18][R80.64], P1 ;  /* 0x0000800050687fae */ /* 0x0003e20008921852 */
[----:B------:R-:W-:Y:S02]  /*4850*/  ISETP.GE.AND P1, PT, R105, UR12, PT ;  /* 0x0000000c69007c0c */ /* 0x000fe4000bf26270 */
[----:B------:R-:W-:Y:S02]  /*4860*/  LOP3.LUT R105, R0, 0x22, RZ, 0xfc, !PT ;  /* 0x0000002200697812 */ /* 0x000fe400078efcff */
[----:B-1----:R-:W-:-:S04]  /*4870*/  SEL R80, RZ, 0x4, P1 ;  /* 0x00000004ff507807 */ /* 0x002fc80000800000 */
[----:B------:R-:W-:Y:S02]  /*4880*/  SEL R80, R80, RZ, P2 ;  /* 0x000000ff50507207 */ /* 0x000fe40001000000 */
[----:B------:R-:W-:Y:S02]  /*4890*/  PLOP3.LUT P2, PT, PT, PT, UP1, 0x40, 0x0 ;  /* 0x000000000000781c */ /* 0x000fe40003f4e818 */
[----:B------:R-:W-:Y:S01]  /*48a0*/  ISETP.NE.U32.AND P1, PT, R80, RZ, PT ;  /* 0x000000ff5000720c */ /* 0x000fe20003f25070 */
[----:B------:R-:W-:-:S12]  /*48b0*/  IMAD.WIDE R80, R88, 0x4, R78 ;  /* 0x0000000458507825 */ /* 0x000fd800078e024e */
        /* <DEDUP_REMOVED lines=11> */
[----:B-1----:R-:W-:Y:S01]  /*4970*/  SEL R80, RZ, 0x4, P1 ;  /* 0x00000004ff507807 */ /* 0x002fe20000800000 */
[----:B------:R-:W-:Y:S01]  /*4980*/  VIADD R104, R106, UR5 ;  /* 0x000000056a687c36 */ /* 0x000fe20008000000 */
[----:B------:R-:W-:Y:S02]  /*4990*/  LOP3.LUT R106, R2, 0x20, RZ, 0x3c, !PT ;  /* 0x00000020026a7812 */ /* 0x000fe400078e3cff */
[----:B------:R-:W-:-:S04]  /*49a0*/  SEL R80, R80, RZ, P2 ;  /* 0x000000ff50507207 */ /* 0x000fc80001000000 */
[----:B------:R-:W-:Y:S02]  /*49b0*/  ISETP.NE.U32.AND P1, PT, R80, RZ, PT ;  /* 0x000000ff5000720c */ /* 0x000fe40003f25070 */
[----:B------:R-:W-:-:S05]  /*49c0*/  LEA R80, P2, R7, R78, 0x2 ;  /* 0x0000004e07507211 */ /* 0x000fca00078410ff */
[----:B------:R-:W-:Y:S01]  /*49d0*/  IMAD.X R81, R79, 0x1, R76, P2 ;  /* 0x000000014f517824 */ /* 0x000fe200010e064c */
[----:B------:R-:W-:-:S05]  /*49e0*/  PLOP3.LUT P2, PT, PT, PT, UP1, 0x40, 0x0 ;  /* 0x000000000000781c */ /* 0x000fca0003f4e818 */
[----:B------:R1:W-:Y:S01]  /*49f0*/  LDGSTS.E [R104], desc[UR18][R80.64], P1 ;  /* 0x0000000050687fae */ /* 0x0003e20008921852 */
[----:B------:R-:W-:Y:S02]  /*4a00*/  ISETP.GE.AND P1, PT, R105, UR12, PT ;  /* 0x0000000c69007c0c */ /* 0x000fe4000bf26270 */
        /* <DEDUP_REMOVED lines=40> */
[----:B------:R-:W-:-:S05]  /*4c90*/  IADD3 R80, P2, R11, R78, RZ ;  /* 0x0000004e0b507210 */ /* 0x000fca0007f5e0ff */
        /* <DEDUP_REMOVED lines=26> */
[----:B------:R-:W-:-:S05]  /*4e40*/  IADD3 R80, P2, R12, R78, RZ ;  /* 0x0000004e0c507210 */ /* 0x000fca0007f5e0ff */
        /* <DEDUP_REMOVED lines=105> */
[----:B------:R-:W-:Y:S02]  /*54e0*/  SEL R80, R80, RZ, P2 ;  /* 0x000000ff50507207 */ /* 0x000fe40001000000 */
[----:B------:R-:W-:-:S02]  /*54f0*/  PLOP3.LUT P2, PT, PT, PT, UP1, 0x40, 0x0 ;  /* 0x000000000000781c */ /* 0x000fc40003f4e818 */
[----:B------:R-:W-:Y:S01]  /*5500*/  ISETP.NE.U32.AND P1, PT, R80, RZ, PT ;  /* 0x000000ff5000720c */ /* 0x000fe20003f25070 */
[----:B------:R-:W-:-:S12]  /*5510*/  IMAD.WIDE R80, R84, 0x4, R78 ;  /* 0x0000000454507825 */ /* 0x000fd800078e024e */
[----:B------:R1:W-:Y:S01]  /*5520*/  LDGSTS.E [R104], desc[UR18][R80.64], P1 ;  /* 0x0000000050687fae */ /* 0x0003e20008921852 */
        /* <DEDUP_REMOVED lines=28> */
[----:B------:R-:W-:Y:S02]  /*56f0*/  ULEA UR5, UR14, UR7, 0xe ;  /* 0x000000070e057291 */ /* 0x000fe4000f8e703f */
        /* <DEDUP_REMOVED lines=22> */
[----:B------:R-:W2:Y:S02]  /*5860*/  S2R R105, SR_TID.X ;  /* 0x0000000000697919 */ /* 0x000ea40000002100 */
[----:B-1----:R-:W-:-:S04]  /*5870*/  SEL R80, RZ, 0x4, P1 ;  /* 0x00000004ff507807 */ /* 0x002fc80000800000 */
[----:B------:R-:W-:Y:S02]  /*5880*/  SEL R80, R80, RZ, P2 ;  /* 0x000000ff50507207 */ /* 0x000fe40001000000 */
[----:B------:R-:W-:Y:S02]  /*5890*/  PLOP3.LUT P2, PT, PT, PT, UP1, 0x40, 0x0 ;  /* 0x000000000000781c */ /* 0x000fe40003f4e818 */
[----:B------:R-:W-:Y:S01]  /*58a0*/  ISETP.NE.U32.AND P1, PT, R80, RZ, PT ;  /* 0x000000ff5000720c */ /* 0x000fe20003f25070 */
[----:B------:R-:W-:-:S12]  /*58b0*/  IMAD.WIDE R80, R103, 0x4, R78 ;  /* 0x0000000467507825 */ /* 0x000fd800078e024e */
[----:B------:R1:W-:Y:S01]  /*58c0*/  LDGSTS.E [R104+0x8008], desc[UR18][R80.64], P1 ;  /* 0x0800800050687fae */ /* 0x0003e20008921852 */
[----:B--2---:R-:W-:-:S03]  /*58d0*/  LOP3.LUT R105, R105, 0x3f, RZ, 0xc0, !PT ;  /* 0x0000003f69697812 */ /* 0x004fc600078ec0ff */
[----:B------:R-:W0:Y:S01]  /*58e0*/  LDGDEPBAR ;  /* 0x00000000000079af */ /* 0x000e220000000000 */
[----:B------:R-:W-:Y:S01]  /*58f0*/  ISETP.GE.AND P1, PT, R105, UR12, PT ;  /* 0x0000000c69007c0c */ /* 0x000fe2000bf26270 */
[----:B------:R-:W-:-:S03]  /*5900*/  UIADD3 UR12, UR12, -0x40, URZ ;  /* 0xffffffc00c0c7890 */ /* 0x000fc6000fffe03f */
[----:B-1----:R-:W-:Y:S01]  /*5910*/  SEL R80, RZ, 0x4, P1 ;  /* 0x00000004ff507807 */ /* 0x002fe20000800000 */
[----:B------:R-:W-:-:S03]  /*5920*/  VIADD R104, R4, UR5 ;  /* 0x0000000504687c36 */ /* 0x000fc60008000000 */
[----:B------:R-:W-:-:S04]  /*5930*/  SEL R80, R80, RZ, P2 ;  /* 0x000000ff50507207 */ /* 0x000fc80001000000 */
[----:B------:R-:W-:Y:S02]  /*5940*/  ISETP.NE.U32.AND P1, PT, R80, RZ, PT ;  /* 0x000000ff5000720c */ /* 0x000fe40003f25070 */
[----:B------:R-:W-:-:S05]  /*5950*/  IADD3 R80, P2, R10, R65, RZ ;  /* 0x000000410a507210 */ /* 0x000fca0007f5e0ff */
[----:B------:R-:W-:-:S06]  /*5960*/  IMAD.X R81, R72, 0x1, R57, P2 ;  /* 0x0000000148517824 */ /* 0x000fcc00010e0639 */
[----:B------:R1:W-:Y:S02]  /*5970*/  LDGSTS.E [R104+0x30000], desc[UR18][R80.64], P1 ;  /* 0x3000000050687fae */ /* 0x0003e40008921852 */
[----:B-1----:R-:W-:-:S05]  /*5980*/  IADD3 R80, P2, R10, R63, RZ ;  /* 0x0000003f0a507210 */ /* 0x002fca0007f5e0ff */
[----:B------:R-:W-:-:S05]  /*5990*/  IMAD.X R81, R71, 0x1, R57, P2 ;  /* 0x0000000147517824 */ /* 0x000fca00010e0639 */
[----:B------:R1:W-:Y:S02]  /*59a0*/  LDGSTS.E [R104+0x30400], desc[UR18][R80.64], P1 ;  /* 0x3040000050687fae */ /* 0x0003e40008921852 */
[----:B-1----:R-:W-:Y:S02]  /*59b0*/  IADD3 R80, P2, R10, R62, RZ ;  /* 0x0000003e0a507210 */ /* 0x002fe40007f5e0ff */
[----:B------:R-:W-:-:S03]  /*59c0*/  IADD3 R62, P3, R62, UR22, RZ ;  /* 0x000000163e3e7c10 */ /* 0x000fc6000ff7e0ff */
[C---:B------:R-:W-:Y:S01]  /*59d0*/  IMAD.X R81, R70.reuse, 0x1, R57, P2 ;  /* 0x0000000146517824 */ /* 0x040fe200010e0639 */
[----:B------:R-:W-:-:S04]  /*59e0*/  IADD3.X R70, R70, UR16, RZ, P3, !PT ;  /* 0x0000001046467c10 */ /* 0x000fc80009ffe4ff */
[----:B------:R1:W-:Y:S02]  /*59f0*/  LDGSTS.E [R104+0x30800], desc[UR18][R80.64], P1 ;  /* 0x3080000050687fae */ /* 0x0003e40008921852 */
[----:B-1----:R-:W-:Y:S02]  /*5a00*/  IADD3 R80, P2, R10, R61, RZ ;  /* 0x0000003d0a507210 */ /* 0x002fe40007f5e0ff */
[----:B------:R-:W-:-:S03]  /*5a10*/  IADD3 R61, P4, R61, UR22, RZ ;  /* 0x000000163d3d7c10 */ /* 0x000fc6000ff9e0ff */
[C---:B------:R-:W-:Y:S01]  /*5a20*/  IMAD.X R81, R69.reuse, 0x1, R57, P2 ;  /* 0x0000000145517824 */ /* 0x040fe200010e0639 */
[----:B------:R-:W-:-:S04]  /*5a30*/  IADD3.X R69, R69, UR16, RZ, P4, !PT ;  /* 0x0000001045457c10 */ /* 0x000fc8000a7fe4ff */
[----:B------:R1:W-:Y:S02]  /*5a40*/  LDGSTS.E [R104+0x30c00], desc[UR18][R80.64], P1 ;  /* 0x30c0000050687fae */ /* 0x0003e40008921852 */
[----:B-1----:R-:W-:-:S05]  /*5a50*/  IADD3 R80, P2, R10, R60, RZ ;  /* 0x0000003c0a507210 */ /* 0x002fca0007f5e0ff */
[----:B------:R-:W-:-:S05]  /*5a60*/  IMAD.X R81, R67, 0x1, R57, P2 ;  /* 0x0000000143517824 */ /* 0x000fca00010e0639 */
[----:B------:R1:W-:Y:S02]  /*5a70*/  LDGSTS.E [R104+0x31000], desc[UR18][R80.64], P1 ;  /* 0x3100000050687fae */ /* 0x0003e40008921852 */
[----:B-1----:R-:W-:Y:S02]  /*5a80*/  IADD3 R80, P2, R10, R59, RZ ;  /* 0x0000003b0a507210 */ /* 0x002fe40007f5e0ff */
[----:B------:R-:W-:-:S03]  /*5a90*/  IADD3 R59, P5, R59, UR22, RZ ;  /* 0x000000163b3b7c10 */ /* 0x000fc6000ffbe0ff */
[C---:B------:R-:W-:Y:S01]  /*5aa0*/  IMAD.X R81, R68.reuse, 0x1, R57, P2 ;  /* 0x0000000144517824 */ /* 0x040fe200010e0639 */
[----:B------:R-:W-:Y:S02]  /*5ab0*/  IADD3.X R68, R68, UR16, RZ, P5, !PT ;  /* 0x0000001044447c10 */ /* 0x000fe4000affe4ff */
[----:B------:R-:W-:Y:S02]  /*5ac0*/  PLOP3.LUT P5, PT, PT, PT, UP0, 0x80, 0x0 ;  /* 0x000000000000781c */ /* 0x000fe40003faf008 */
[----:B------:R1:W-:Y:S02]  /*5ad0*/  LDGSTS.E [R104+0x31400], desc[UR18][R80.64], P1 ;  /* 0x3140000050687fae */ /* 0x0003e40008921852 */
[----:B-1----:R-:W-:Y:S02]  /*5ae0*/  IADD3 R80, P2, R10, R58, RZ ;  /* 0x0000003a0a507210 */ /* 0x002fe40007f5e0ff */
[----:B------:R-:W-:-:S03]  /*5af0*/  IADD3 R58, P6, R58, UR22, RZ ;  /* 0x000000163a3a7c10 */ /* 0x000fc6000ffde0ff */
[C---:B------:R-:W-:Y:S01]  /*5b00*/  IMAD.X R81, R66.reuse, 0x1, R57, P2 ;  /* 0x0000000142517824 */ /* 0x040fe200010e0639 */
[----:B------:R-:W-:Y:S02]  /*5b10*/  IADD3.X R66, R66, UR16, RZ, P6, !PT ;  /* 0x0000001042427c10 */ /* 0x000fe4000b7fe4ff */
[----:B------:R-:W-:Y:S02]  /*5b20*/  IADD3 R65, P6, R65, UR22, RZ ;  /* 0x0000001641417c10 */ /* 0x000fe4000ffde0ff */
[----:B------:R1:W-:Y:S02]  /*5b30*/  LDGSTS.E [R104+0x31800], desc[UR18][R80.64], P1 ;  /* 0x3180000050687fae */ /* 0x0003e40008921852 */
[----:B------:R-:W-:Y:S02]  /*5b40*/  IADD3.X R72, R72, UR16, RZ, P6, !PT ;  /* 0x0000001048487c10 */ /* 0x000fe4000b7fe4ff */
[----:B-1----:R-:W-:-:S05]  /*5b50*/  IADD3 R80, P2, R10, R73, RZ ;  /* 0x000000490a507210 */ /* 0x002fca0007f5e0ff */
[----:B------:R-:W-:Y:S01]  /*5b60*/  IMAD.X R81, R64, 0x1, R57, P2 ;  /* 0x0000000140517824 */ /* 0x000fe200010e0639 */
[----:B------:R-:W-:-:S04]  /*5b70*/  IADD3 R73, P2, R73, UR22, RZ ;  /* 0x0000001649497c10 */ /* 0x000fc8000ff5e0ff */
[----:B------:R1:W-:Y:S01]  /*5b80*/  LDGSTS.E [R104+0x31c00], desc[UR18][R80.64], P1 ;  /* 0x31c0000050687fae */ /* 0x0003e20008921852 */
[----:B------:R-:W-:Y:S02]  /*5b90*/  IADD3.X R64, R64, UR16, RZ, P2, !PT ;  /* 0x0000001040407c10 */ /* 0x000fe400097fe4ff */
[----:B------:R-:W-:Y:S01]  /*5ba0*/  IADD3 R63, P2, R63, UR22, RZ ;  /* 0x000000163f3f7c10 */ /* 0x000fe2000ff5e0ff */
[----:B------:R-:W0:Y:S03]  /*5bb0*/  LDGDEPBAR ;  /* 0x00000000000079af */ /* 0x000e260000000000 */
[----:B------:R-:W-:Y:S01]  /*5bc0*/  IADD3.X R71, R71, UR16, RZ, P2, !PT ;  /* 0x0000001047477c10 */ /* 0x000fe200097fe4ff */
[----:B-1----:R-:W-:-:S05]  /*5bd0*/  IMAD.U32 R80, RZ, RZ, UR20 ;  /* 0x00000014ff507e24 */ /* 0x002fca000f8e00ff */
[----:B------:R-:W-:-:S04]  /*5be0*/  LEA R78, P1, R80, R78, 0x2 ;  /* 0x0000004e504e7211 */ /* 0x000fc800078210ff */
[----:B------:R-:W-:Y:S02]  /*5bf0*/  IADD3.X R79, R79, UR15, RZ, P1, !PT ;  /* 0x0000000f4f4f7c10 */ /* 0x000fe40008ffe4ff */
[----:B------:R-:W-:-:S04]  /*5c00*/  IADD3 R60, P1, R60, UR22, RZ ;  /* 0x000000163c3c7c10 */ /* 0x000fc8000ff3e0ff */
[----:B------:R-:W-:Y:S01]  /*5c10*/  IADD3.X R67, R67, UR16, RZ, P1, !PT ;  /* 0x0000001043437c10 */ /* 0x000fe20008ffe4ff */
[----:B------:R-:W-:Y:S08]  /*5c20*/  @P5 BRA `(.L_x_1) ;  /* 0xffffffe400d85947 */ /* 0x000ff0000383ffff */
.L_x_0:
[----:B------:R-:W2:Y:S01]  /*5c30*/  LDL.LU R80, [R1] ;  /* 0x0000000001507983 */ /* 0x000ea20000300800 */
[----:B------:R-:W-:Y:S02]  /*5c40*/  WARPGROUP.DEPBAR.LE gsb0, 0x0 ;  /* 0x00008000000079c5 */ /* 0x000fe40000010000 */
[----:B------:R-:W-:-:S04]  /*5c50*/  DEPBAR.LE SB0, 0x0 ;  /* 0x000080000000791a */ /* 0x000fc80000000000 */
[----:B------:R-:W-:Y:S01]  /*5c60*/  IADD3 R107, R108, UR7, R107 ;  /* 0x000000076c6b7c10 */ /* 0x000fe2000fffe06b */
[----:B------:R-:W-:Y:S01]  /*5c70*/  ULDC UR4, c[0x0][0x244] ;  /* 0x0000910000047ab9 */ /* 0x000fe20000000800 */
[C---:B------:R-:W-:Y:S01]  /*5c80*/  LOP3.LUT R4, R109.reuse, 0x70, RZ, 0xc0, !PT ;  /* 0x000000706d047812 */ /* 0x040fe200078ec0ff */
[----:B------:R-:W-:Y:S01]  /*5c90*/  ULDC UR6, c[0x0][0x248] ;  /* 0x0000920000067ab9 */ /* 0x000fe20000000800 */
[----:B------:R-:W-:Y:S01]  /*5ca0*/  LOP3.LUT R109, R109, 0x1ff0, RZ, 0xc0, !PT ;  /* 0x00001ff06d6d7812 */ /* 0x000fe200078ec0ff */
[----:B------:R-:W-:Y:S01]  /*5cb0*/  BAR.SYNC.DEFER_BLOCKING 0x0 ;  /* 0x0000000000007b1d */ /* 0x000fe20000010000 */
[----:B-----5:R-:W-:Y:S01]  /*5cc0*/  LOP3.LUT R2, R3, R0, RZ, 0xfc, !PT ;  /* 0x0000000003027212 */ /* 0x020fe200078efcff */
[----:B------:R-:W-:-:S03]  /*5cd0*/  IMAD.IADD R107, R4, 0x1, R107 ;  /* 0x00000001046b7824 */ /* 0x000fc600078e026b */
[C---:B------:R-:W-:Y:S01]  /*5ce0*/  ISETP.LT.AND P1, PT, R2.reuse, R77, !P0 ;  /* 0x0000004d0200720c */ /* 0x040fe20004721270 */
[----:B------:R-:W-:Y:S01]  /*5cf0*/  IMAD R21, R2, UR6, RZ ;  /* 0x0000000602157c24 */ /* 0x000fe2000f8e02ff */
[----:B------:R-:W-:Y:S01]  /*5d00*/  STSM.16.M88.4 [R107], R24 ;  /* 0x000000186b007844 */ /* 0x000fe20000000200 */
[----:B------:R-:W-:Y:S06]  /*5d10*/  BAR.SYNC.DEFER_BLOCKING 0x0 ;  /* 0x0000000000007b1d */ /* 0x000fec0000010000 */
[----:B------:R-:W1:Y:S02]  /*5d20*/  LDS.128 R60, [R109+UR7] ;  /* 0x000000076d3c7984 */ /* 0x000e640008000c00 */
[----:B------:R-:W-:Y:S06]  /*5d30*/  BAR.SYNC.DEFER_BLOCKING 0x0 ;  /* 0x0000000000007b1d */ /* 0x000fec0000010000 */
[----:B------:R3:W-:Y:S02]  /*5d40*/  STSM.16.M88.4 [R107], R28 ;  /* 0x0000001c6b007844 */ /* 0x0007e40000000200 */
[----:B------:R-:W-:Y:S01]  /*5d50*/  BAR.SYNC.DEFER_BLOCKING 0x0 ;  /* 0x0000000000007b1d */ /* 0x000fe20000010000 */
[----:B---3--:R-:W-:-:S02]  /*5d60*/  LOP3.LUT R30, R3, 0x2, R0, 0xfe, !PT ;  /* 0x00000002031e7812 */ /* 0x008fc400078efe00 */
[----:B------:R-:W-:-:S03]  /*5d70*/  LOP3.LUT R28, R3, 0x4, R0, 0xfe, !PT ;  /* 0x00000004031c7812 */ /* 0x000fc600078efe00 */
[----:B------:R-:W-:Y:S01]  /*5d80*/  IMAD R25, R30, UR6, RZ ;  /* 0x000000061e197c24 */ /* 0x000fe2000f8e02ff */
[C---:B------:R-:W-:Y:S01]  /*5d90*/  ISETP.LT.AND P3, PT, R28.reuse, R77, !P0 ;  /* 0x0000004d1c00720c */ /* 0x040fe20004761270 */
[----:B------:R-:W-:Y:S01]  /*5da0*/  IMAD R31, R28, UR6, RZ ;  /* 0x000000061c1f7c24 */ /* 0x000fe2000f8e02ff */
[----:B------:R-:W3:Y:S01]  /*5db0*/  LDS.128 R56, [R109+UR7] ;  /* 0x000000076d387984 */ /* 0x000ee20008000c00 */
[----:B------:R-:W-:Y:S06]  /*5dc0*/  BAR.SYNC.DEFER_BLOCKING 0x0 ;  /* 0x0000000000007b1d */ /* 0x000fec0000010000 */
[----:B------:R4:W-:Y:S02]  /*5dd0*/  STSM.16.M88.4 [R107], R32 ;  /* 0x000000206b007844 */ /* 0x0009e40000000200 */
[----:B------:R-:W-:Y:S01]  /*5de0*/  BAR.SYNC.DEFER_BLOCKING 0x0 ;  /* 0x0000000000007b1d */ /* 0x000fe20000010000 */
[----:B----4-:R-:W-:-:S02]  /*5df0*/  LOP3.LUT R32, R3, 0x8, R0, 0xfe, !PT ;  /* 0x0000000803207812 */ /* 0x010fc400078efe00 */
[----:B------:R-:W-:-:S03]  /*5e00*/  LOP3.LUT R34, R3, 0xa, R0, 0xfe, !PT ;  /* 0x0000000a03227812 */ /* 0x000fc600078efe00 */
[----:B------:R-:W4:Y:S02]  /*5e10*/  LDS.128 R4, [R109+UR7] ;  /* 0x000000076d047984 */ /* 0x000f240008000c00 */
[----:B------:R-:W-:Y:S06]  /*5e20*/  BAR.SYNC.DEFER_BLOCKING 0x0 ;  /* 0x0000000000007b1d */ /* 0x000fec0000010000 */
[----:B------:R1:W-:Y:S02]  /*5e30*/  STSM.16.M88.4 [R107], R36 ;  /* 0x000000246b007844 */ /* 0x0003e40000000200 */
[----:B------:R-:W-:Y:S01]  /*5e40*/  BAR.SYNC.DEFER_BLOCKING 0x0 ;  /* 0x0000000000007b1d */ /* 0x000fe20000010000 */
[----:B-1----:R-:W-:-:S05]  /*5e50*/  LOP3.LUT R36, R3, 0xc, R0, 0xfe, !PT ;  /* 0x0000000c03247812 */ /* 0x002fca00078efe00 */
[----:B------:R-:W-:Y:S01]  /*5e60*/  IMAD R35, R36, UR6, RZ ;  /* 0x0000000624237c24 */ /* 0x000fe2000f8e02ff */
[----:B------:R-:W1:Y:S01]  /*5e70*/  LDS.128 R8, [R109+UR7] ;  /* 0x000000076d087984 */ /* 0x000e620008000c00 */
[----:B------:R-:W-:Y:S06]  /*5e80*/  BAR.SYNC.DEFER_BLOCKING 0x0 ;  /* 0x0000000000007b1d */ /* 0x000fec0000010000 */
[----:B------:R-:W-:Y:S02]  /*5e90*/  STSM.16.M88.4 [R107], R40 ;  /* 0x000000286b007844 */ /* 0x000fe40000000200 */
[----:B------:R-:W-:Y:S06]  /*5ea0*/  BAR.SYNC.DEFER_BLOCKING 0x0 ;  /* 0x0000000000007b1d */ /* 0x000fec0000010000 */
[----:B------:R-:W1:Y:S02]  /*5eb0*/  LDS.128 R12, [R109+UR7] ;  /* 0x000000076d0c7984 */ /* 0x000e640008000c00 */
[----:B------:R-:W-:Y:S01]  /*5ec0*/  BAR.SYNC.DEFER_BLOCKING 0x0 ;  /* 0x0000000000007b1d */ /* 0x000fe20000010000 */
[----:B--2---:R-:W-:-:S05]  /*5ed0*/  IMAD R16, R80, UR4, RZ ;  /* 0x0000000450107c24 */ /* 0x004fca000f8e02ff */
[----:B------:R-:W-:Y:S02]  /*5ee0*/  ULDC.64 UR4, c[0x0][0x220] ;  /* 0x0000880000047ab9 */ /* 0x000fe40000000a00 */
[----:B------:R-:W-:-:S04]  /*5ef0*/  LEA R2, P2, R16, UR4, 0x2 ;  /* 0x0000000410027c11 */ /* 0x000fc8000f8410ff */
[----:B------:R-:W-:Y:S02]  /*5f00*/  LEA.HI.X.SX32 R24, R16, UR5, 0x2, P2 ;  /* 0x0000000510187c11 */ /* 0x000fe400090f16ff */
[----:B------:R-:W-:-:S04]  /*5f10*/  LEA R26, P2, R21, R2, 0x2 ;  /* 0x00000002151a7211 */ /* 0x000fc800078410ff */
[----:B------:R-:W-:Y:S01]  /*5f20*/  LEA.HI.X.SX32 R27, R21, R24, 0x2, P2 ;  /* 0x00000018151b7211 */ /* 0x000fe200010f16ff */
[----:B------:R-:W-:Y:S01]  /*5f30*/  STSM.16.M88.4 [R107], R44 ;  /* 0x0000002c6b007844 */ /* 0x000fe20000000200 */
[----:B------:R-:W-:Y:S01]  /*5f40*/  BAR.SYNC.DEFER_BLOCKING 0x0 ;  /* 0x0000000000007b1d */ /* 0x000fe20000010000 */
[----:B------:R-:W-:Y:S02]  /*5f50*/  ISETP.LT.AND P2, PT, R30, R77, !P0 ;  /* 0x0000004d1e00720c */ /* 0x000fe40004741270 */
[----:B------:R-:W-:-:S04]  /*5f60*/  LOP3.LUT R30, R3, 0x6, R0, 0xfe, !PT ;  /* 0x00000006031e7812 */ /* 0x000fc800078efe00 */
[C---:B------:R-:W-:Y:S01]  /*5f70*/  ISETP.LT.AND P4, PT, R30.reuse, R77, !P0 ;  /* 0x0000004d1e00720c */ /* 0x040fe20004781270 */
[----:B------:R-:W-:Y:S01]  /*5f80*/  IMAD R33, R30, UR6, RZ ;  /* 0x000000061e217c24 */ /* 0x000fe2000f8e02ff */
[----:B------:R-:W-:-:S04]  /*5f90*/  LEA R30, P5, R31, R2, 0x2 ;  /* 0x000000021f1e7211 */ /* 0x000fc800078a10ff */
[----:B------:R-:W-:Y:S01]  /*5fa0*/  LEA.HI.X.SX32 R31, R31, R24, 0x2, P5 ;  /* 0x000000181f1f7211 */ /* 0x000fe200028f16ff */
[----:B------:R-:W2:Y:S01]  /*5fb0*/  LDS.128 R16, [R109+UR7] ;  /* 0x000000076d107984 */ /* 0x000ea20008000c00 */
[----:B------:R-:W-:Y:S06]  /*5fc0*/  BAR.SYNC.DEFER_BLOCKING 0x0 ;  /* 0x0000000000007b1d */ /* 0x000fec0000010000 */
[----:B------:R-:W-:Y:S02]  /*5fd0*/  STSM.16.M88.4 [R107], R48 ;  /* 0x000000306b007844 */ /* 0x000fe40000000200 */
[----:B------:R-:W-:Y:S06]  /*5fe0*/  BAR.SYNC.DEFER_BLOCKING 0x0 ;  /* 0x0000000000007b1d */ /* 0x000fec0000010000 */
[----:B------:R-:W2:Y:S02]  /*5ff0*/  LDS.128 R20, [R109+UR7] ;  /* 0x000000076d147984 */ /* 0x000ea40008000c00 */
[----:B------:R-:W-:Y:S06]  /*6000*/  BAR.SYNC.DEFER_BLOCKING 0x0 ;  /* 0x0000000000007b1d */ /* 0x000fec0000010000 */
[----:B------:R-:W-:Y:S02]  /*6010*/  STSM.16.M88.4 [R107], R52 ;  /* 0x000000346b007844 */ /* 0x000fe40000000200 */
[----:B------:R-:W-:Y:S06]  /*6020*/  BAR.SYNC.DEFER_BLOCKING 0x0 ;  /* 0x0000000000007b1d */ /* 0x000fec0000010000 */
[----:B------:R3:W-:Y:S01]  /*6030*/  @P1 STG.E desc[UR18][R26.64], R60 ;  /* 0x0000003c1a001986 */ /* 0x0007e2000c101912 */
[----:B------:R-:W-:-:S03]  /*6040*/  LEA R28, P1, R25, R2, 0x2 ;  /* 0x00000002191c7211 */ /* 0x000fc600078210ff */
[----:B------:R-:W2:Y:S01]  /*6050*/  LDS.128 R108, [R109+UR7] ;  /* 0x000000076d6c7984 */ /* 0x000ea20008000c00 */
[----:B------:R-:W-:Y:S01]  /*6060*/  LEA.HI.X.SX32 R29, R25, R24, 0x2, P1 ;  /* 0x00000018191d7211 */ /* 0x000fe200008f16ff */
[C---:B------:R-:W-:Y:S01]  /*6070*/  IMAD R25, R32.reuse, UR6, RZ ;  /* 0x0000000620197c24 */ /* 0x040fe2000f8e02ff */
[----:B------:R-:W-:-:S03]  /*6080*/  ISETP.LT.AND P1, PT, R32, R77, !P0 ;  /* 0x0000004d2000720c */ /* 0x000fc60004721270 */
[----:B------:R-:W-:Y:S01]  /*6090*/  @P2 STG.E desc[UR18][R28.64], R61 ;  /* 0x0000003d1c002986 */ /* 0x000fe2000c101912 */
[-C--:B------:R-:W-:Y:S02]  /*60a0*/  LEA R32, P2, R25, R2.reuse, 0x2 ;  /* 0x0000000219207211 */ /* 0x080fe400078410ff */
[C---:B---3--:R-:W-:Y:S01]  /*60b0*/  LEA R26, P6, R33.reuse, R2, 0x2 ;  /* 0x00000002211a7211 */ /* 0x048fe200078c10ff */
[----:B------:R3:W-:Y:S01]  /*60c0*/  @P3 STG.E desc[UR18][R30.64], R62 ;  /* 0x0000003e1e003986 */ /* 0x0007e2000c101912 */
[-C--:B------:R-:W-:Y:S02]  /*60d0*/  ISETP.LT.AND P3, PT, R36, R77.reuse, !P0 ;  /* 0x0000004d2400720c */ /* 0x080fe40004761270 */
[-C--:B------:R-:W-:Y:S02]  /*60e0*/  LEA.HI.X.SX32 R27, R33, R24.reuse, 0x2, P6 ;  /* 0x00000018211b7211 */ /* 0x080fe400030f16ff */
[----:B------:R-:W-:Y:S01]  /*60f0*/  LEA.HI.X.SX32 R33, R25, R24, 0x2, P2 ;  /* 0x0000001819217211 */ /* 0x000fe200010f16ff */
[C---:B------:R-:W-:Y:S01]  /*6100*/  IMAD R25, R34.reuse, UR6, RZ ;  /* 0x0000000622197c24 */ /* 0x040fe2000f8e02ff */
[----:B------:R-:W-:Y:S01]  /*6110*/  ISETP.LT.AND P2, PT, R34, R77, !P0 ;  /* 0x0000004d2200720c */ /* 0x000fe20004741270 */
[----:B------:R4:W-:Y:S01]  /*6120*/  @P4 STG.E desc[UR18][R26.64], R63 ;  /* 0x0000003f1a004986 */ /* 0x0009e2000c101912 */
[----:B------:R-:W-:-:S02]  /*6130*/  LOP3.LUT R34, R3, 0xe, R0, 0xfe, !PT ;  /* 0x0000000e03227812 */ /* 0x000fc400078efe00 */
[C-C-:B------:R-:W-:Y:S01]  /*6140*/  LOP3.LUT R36, R3.reuse, 0x12, R0.reuse, 0xfe, !PT ;  /* 0x0000001203247812 */ /* 0x140fe200078efe00 */
[----:B------:R1:W-:Y:S01]  /*6150*/  @P1 STG.E desc[UR18][R32.64], R56 ;  /* 0x0000003820001986 */ /* 0x0003e2000c101912 */
[----:B---3--:R-:W-:Y:S01]  /*6160*/  LOP3.LUT R30, R3, 0x10, R0, 0xfe, !PT ;  /* 0x00000010031e7812 */ /* 0x008fe200078efe00 */
[C---:B------:R-:W-:Y:S01]  /*6170*/  IMAD R31, R34.reuse, UR6, RZ ;  /* 0x00000006221f7c24 */ /* 0x040fe2000f8e02ff */
[C---:B------:R-:W-:Y:S02]  /*6180*/  LEA R28, P1, R25.reuse, R2, 0x2 ;  /* 0x00000002191c7211 */ /* 0x040fe400078210ff */
[-C--:B------:R-:W-:Y:S02]  /*6190*/  ISETP.LT.AND P4, PT, R34, R77.reuse, !P0 ;  /* 0x0000004d2200720c */ /* 0x080fe40004781270 */
[----:B------:R-:W-:Y:S01]  /*61a0*/  LEA.HI.X.SX32 R29, R25, R24, 0x2, P1 ;  /* 0x00000018191d7211 */ /* 0x000fe200008f16ff */
[C---:B------:R-:W-:Y:S01]  /*61b0*/  IMAD R25, R30.reuse, UR6, RZ ;  /* 0x000000061e197c24 */ /* 0x040fe2000f8e02ff */
[----:B------:R-:W-:-:S02]  /*61c0*/  ISETP.LT.AND P1, PT, R30, R77, !P0 ;  /* 0x0000004d1e00720c */ /* 0x000fc40004721270 */
[-C--:B----4-:R-:W-:Y:S01]  /*61d0*/  LEA R26, P5, R35, R2.reuse, 0x2 ;  /* 0x00000002231a7211 */ /* 0x090fe200078a10ff */
[----:B------:R3:W-:Y:S01]  /*61e0*/  @P2 STG.E desc[UR18][R28.64], R57 ;  /* 0x000000391c002986 */ /* 0x0007e2000c101912 */
[-C--:B------:R-:W-:Y:S02]  /*61f0*/  LEA R30, P6, R31, R2.reuse, 0x2 ;  /* 0x000000021f1e7211 */ /* 0x080fe400078c10ff */
[----:B-1----:R-:W-:Y:S02]  /*6200*/  LEA R32, P2, R25, R2, 0x2 ;  /* 0x0000000219207211 */ /* 0x002fe400078410ff */
[-C--:B------:R-:W-:Y:S02]  /*6210*/  LEA.HI.X.SX32 R27, R35, R24.reuse, 0x2, P5 ;  /* 0x00000018231b7211 */ /* 0x080fe400028f16ff */
[-C--:B------:R-:W-:Y:S02]  /*6220*/  LEA.HI.X.SX32 R31, R31, R24.reuse, 0x2, P6 ;  /* 0x000000181f1f7211 */ /* 0x080fe400030f16ff */
[----:B------:R-:W-:Y:S01]  /*6230*/  LEA.HI.X.SX32 R33, R25, R24, 0x2, P2 ;  /* 0x0000001819217211 */ /* 0x000fe200010f16ff */
[C---:B------:R-:W-:Y:S01]  /*6240*/  IMAD R25, R36.reuse, UR6, RZ ;  /* 0x0000000624197c24 */ /* 0x040fe2000f8e02ff */
[----:B------:R-:W-:Y:S01]  /*6250*/  LOP3.LUT R34, R3, 0x14, R0, 0xfe, !PT ;  /* 0x0000001403227812 */ /* 0x000fe200078efe00 */
[----:B------:R1:W-:Y:S01]  /*6260*/  @P3 STG.E desc[UR18][R26.64], R58 ;  /* 0x0000003a1a003986 */ /* 0x0003e2000c101912 */
[----:B------:R-:W-:-:S02]  /*6270*/  ISETP.LT.AND P2, PT, R36, R77, !P0 ;  /* 0x0000004d2400720c */ /* 0x000fc40004741270 */
[C-C-:B---3--:R-:W-:Y:S01]  /*6280*/  LOP3.LUT R28, R3.reuse, 0x16, R0.reuse, 0xfe, !PT ;  /* 0x00000016031c7812 */ /* 0x148fe200078efe00 */
[----:B------:R3:W-:Y:S01]  /*6290*/  @P4 STG.E desc[UR18][R30.64], R59 ;  /* 0x0000003b1e004986 */ /* 0x0007e2000c101912 */
[CC--:B------:R-:W-:Y:S01]  /*62a0*/  ISETP.LT.AND P3, PT, R34.reuse, R77.reuse, !P0 ;  /* 0x0000004d2200720c */ /* 0x0c0fe20004761270 */
[----:B------:R-:W-:Y:S01]  /*62b0*/  IMAD R29, R34, UR6, RZ ;  /* 0x00000006221d7c24 */ /* 0x000fe2000f8e02ff */
[C-C-:B------:R-:W-:Y:S01]  /*62c0*/  LOP3.LUT R34, R3.reuse, 0x18, R0.reuse, 0xfe, !PT ;  /* 0x0000001803227812 */ /* 0x140fe200078efe00 */
[----:B------:R4:W-:Y:S01]  /*62d0*/  @P1 STG.E desc[UR18][R32.64], R4 ;  /* 0x0000000420001986 */ /* 0x0009e2000c101912 */
[C---:B------:R-:W-:Y:S02]  /*62e0*/  ISETP.LT.AND P4, PT, R28.reuse, R77, !P0 ;  /* 0x0000004d1c00720c */ /* 0x040fe40004781270 */
[----:B------:R-:W-:Y:S02]  /*62f0*/  LOP3.LUT R36, R3, 0x2c, R0, 0xfe, !PT ;  /* 0x0000002c03247812 */ /* 0x000fe400078efe00 */
[----:B-1----:R-:W-:Y:S01]  /*6300*/  LEA R26, P1, R25, R2, 0x2 ;  /* 0x00000002191a7211 */ /* 0x002fe200078210ff */
[----:B---3--:R-:W-:-:S03]  /*6310*/  IMAD R31, R28, UR6, RZ ;  /* 0x000000061c1f7c24 */ /* 0x008fc6000f8e02ff */
[----:B------:R-:W-:Y:S01]  /*6320*/  LEA.HI.X.SX32 R27, R25, R24, 0x2, P1 ;  /* 0x00000018191b7211 */ /* 0x000fe200008f16ff */
[C---:B------:R-:W-:Y:S01]  /*6330*/  IMAD R25, R34.reuse, UR6, RZ ;  /* 0x0000000622197c24 */ /* 0x040fe2000f8e02ff */
[----:B------:R-:W-:Y:S02]  /*6340*/  ISETP.LT.AND P1, PT, R34, R77, !P0 ;  /* 0x0000004d2200720c */ /* 0x000fe40004721270 */
[-C--:B------:R-:W-:Y:S01]  /*6350*/  LEA R28, P5, R29, R2.reuse, 0x2 ;  /* 0x000000021d1c7211 */ /* 0x080fe200078a10ff */
[----:B------:R1:W-:Y:S01]  /*6360*/  @P2 STG.E desc[UR18][R26.64], R5 ;  /* 0x000000051a002986 */ /* 0x0003e2000c101912 */
[-C--:B------:R-:W-:Y:S02]  /*6370*/  LEA R30, P6, R31, R2.reuse, 0x2 ;  /* 0x000000021f1e7211 */ /* 0x080fe400078c10ff */
[----:B----4-:R-:W-:Y:S02]  /*6380*/  LEA R32, P2, R25, R2, 0x2 ;  /* 0x0000000219207211 */ /* 0x010fe400078410ff */
[----:B------:R-:W-:-:S02]  /*6390*/  LOP3.LUT R34, R3, 0x1a, R0, 0xfe, !PT ;  /* 0x0000001a03227812 */ /* 0x000fc400078efe00 */
[-C--:B------:R-:W-:Y:S02]  /*63a0*/  LEA.HI.X.SX32 R29, R29, R24.reuse, 0x2, P5 ;  /* 0x000000181d1d7211 */ /* 0x080fe400028f16ff */
[-C--:B------:R-:W-:Y:S02]  /*63b0*/  LEA.HI.X.SX32 R31, R31, R24.reuse, 0x2, P6 ;  /* 0x000000181f1f7211 */ /* 0x080fe400030f16ff */
[----:B------:R-:W-:Y:S01]  /*63c0*/  LEA.HI.X.SX32 R33, R25, R24, 0x2, P2 ;  /* 0x0000001819217211 */ /* 0x000fe200010f16ff */
[C---:B------:R-:W-:Y:S01]  /*63d0*/  IMAD R25, R34.reuse, UR6, RZ ;  /* 0x0000000622197c24 */ /* 0x040fe2000f8e02ff */
[C-C-:B------:R-:W-:Y:S01]  /*63e0*/  LOP3.LUT R4, R3.reuse, 0x1c, R0.reuse, 0xfe, !PT ;  /* 0x0000001c03047812 */ /* 0x140fe200078efe00 */
[----:B------:R3:W-:Y:S01]  /*63f0*/  @P3 STG.E desc[UR18][R28.64], R6 ;  /* 0x000000061c003986 */ /* 0x0007e2000c101912 */
[----:B------:R-:W-:Y:S02]  /*6400*/  ISETP.LT.AND P2, PT, R34, R77, !P0 ;  /* 0x0000004d2200720c */ /* 0x000fe40004741270 */
[C-C-:B------:R-:W-:Y:S01]  /*6410*/  LOP3.LUT R34, R3.reuse, 0x1e, R0.reuse, 0xfe, !PT ;  /* 0x0000001e03227812 */ /* 0x140fe200078efe00 */
[----:B------:R-:W-:Y:S01]  /*6420*/  @P4 STG.E desc[UR18][R30.64], R7 ;  /* 0x000000071e004986 */ /* 0x000fe2000c101912 */
[----:B-1----:R-:W-:Y:S01]  /*6430*/  IMAD R27, R4, UR6, RZ ;  /* 0x00000006041b7c24 */ /* 0x002fe2000f8e02ff */
[----:B------:R-:W-:-:S02]  /*6440*/  LOP3.LUT R26, R3, 0x20, R0, 0xfe, !PT ;  /* 0x00000020031a7812 */ /* 0x000fc400078efe00 */
[----:B------:R1:W-:Y:S01]  /*6450*/  @P1 STG.E desc[UR18][R32.64], R8 ;  /* 0x0000000820001986 */ /* 0x0003e2000c101912 */
[-C--:B------:R-:W-:Y:S02]  /*6460*/  ISETP.LT.AND P1, PT, R4, R77.reuse, !P0 ;  /* 0x0000004d0400720c */ /* 0x080fe40004721270 */
[C---:B------:R-:W-:Y:S01]  /*6470*/  LEA R4, P5, R25.reuse, R2, 0x2 ;  /* 0x0000000219047211 */ /* 0x040fe200078a10ff */
[C---:B---3--:R-:W-:Y:S01]  /*6480*/  IMAD R29, R34.reuse, UR6, RZ ;  /* 0x00000006221d7c24 */ /* 0x048fe2000f8e02ff */
[-C--:B------:R-:W-:Y:S02]  /*6490*/  ISETP.LT.AND P3, PT, R34, R77.reuse, !P0 ;  /* 0x0000004d2200720c */ /* 0x080fe40004761270 */
[----:B------:R-:W-:Y:S01]  /*64a0*/  LEA.HI.X.SX32 R5, R25, R24, 0x2, P5 ;  /* 0x0000001819057211 */ /* 0x000fe200028f16ff */
[C---:B------:R-:W-:Y:S01]  /*64b0*/  IMAD R25, R26.reuse, UR6, RZ ;  /* 0x000000061a197c24 */ /* 0x040fe2000f8e02ff */
[-C--:B------:R-:W-:Y:S02]  /*64c0*/  LEA R6, P4, R27, R2.reuse, 0x2 ;  /* 0x000000021b067211 */ /* 0x080fe400078810ff */
[----:B------:R-:W-:Y:S01]  /*64d0*/  ISETP.LT.AND P5, PT, R26, R77, !P0 ;  /* 0x0000004d1a00720c */ /* 0x000fe200047a1270 */
[----:B------:R3:W-:Y:S01]  /*64e0*/  @P2 STG.E desc[UR18][R4.64], R9 ;  /* 0x0000000904002986 */ /* 0x0007e2000c101912 */
[----:B------:R-:W-:-:S02]  /*64f0*/  LEA R26, P6, R29, R2, 0x2 ;  /* 0x000000021d1a7211 */ /* 0x000fc400078c10ff */
[----:B------:R-:W-:Y:S02]  /*6500*/  LEA R28, P2, R25, R2, 0x2 ;  /* 0x00000002191c7211 */ /* 0x000fe400078410ff */
[--C-:B-1----:R-:W-:Y:S02]  /*6510*/  LOP3.LUT R8, R3, 0x22, R0.reuse, 0xfe, !PT ;  /* 0x0000002203087812 */ /* 0x102fe400078efe00 */
[-C--:B------:R-:W-:Y:S02]  /*6520*/  LEA.HI.X.SX32 R7, R27, R24.reuse, 0x2, P4 ;  /* 0x000000181b077211 */ /* 0x080fe400020f16ff */
[-C--:B------:R-:W-:Y:S02]  /*6530*/  LEA.HI.X.SX32 R27, R29, R24.reuse, 0x2, P6 ;  /* 0x000000181d1b7211 */ /* 0x080fe400030f16ff */
[----:B------:R-:W-:Y:S01]  /*6540*/  LEA.HI.X.SX32 R29, R25, R24, 0x2, P2 ;  /* 0x00000018191d7211 */ /* 0x000fe200010f16ff */
[C---:B------:R-:W-:Y:S01]  /*6550*/  IMAD R25, R8.reuse, UR6, RZ ;  /* 0x0000000608197c24 */ /* 0x040fe2000f8e02ff */
[----:B------:R-:W-:Y:S01]  /*6560*/  ISETP.LT.AND P4, PT, R8, R77, !P0 ;  /* 0x0000004d0800720c */ /* 0x000fe20004781270 */
[----:B------:R1:W-:Y:S01]  /*6570*/  @P1 STG.E desc[UR18][R6.64], R10 ;  /* 0x0000000a06001986 */ /* 0x0003e2000c101912 */
[----:B------:R-:W-:-:S02]  /*6580*/  LOP3.LUT R32, R3, 0x24, R0, 0xfe, !PT ;  /* 0x0000002403207812 */ /* 0x000fc400078efe00 */
[--C-:B------:R-:W-:Y:S01]  /*6590*/  LOP3.LUT R8, R3, 0x26, R0.reuse, 0xfe, !PT ;  /* 0x0000002603087812 */ /* 0x100fe200078efe00 */
[----:B------:R4:W-:Y:S01]  /*65a0*/  @P3 STG.E desc[UR18][R26.64], R11 ;  /* 0x0000000b1a003986 */ /* 0x0009e2000c101912 */
[C---:B---3--:R-:W-:Y:S02]  /*65b0*/  LEA R4, P3, R25.reuse, R2, 0x2 ;  /* 0x0000000219047211 */ /* 0x048fe400078610ff */
[-C--:B------:R-:W-:Y:S01]  /*65c0*/  ISETP.LT.AND P1, PT, R32, R77.reuse, !P0 ;  /* 0x0000004d2000720c */ /* 0x080fe20004721270 */
[C---:B------:R-:W-:Y:S01]  /*65d0*/  IMAD R9, R8.reuse, UR6, RZ ;  /* 0x0000000608097c24 */ /* 0x040fe2000f8e02ff */
[----:B------:R-:W-:Y:S01]  /*65e0*/  LEA.HI.X.SX32 R5, R25, R24, 0x2, P3 ;  /* 0x0000001819057211 */ /* 0x000fe200018f16ff */
[----:B------:R-:W-:Y:S01]  /*65f0*/  @P5 STG.E desc[UR18][R28.64], R12 ;  /* 0x0000000c1c005986 */ /* 0x000fe2000c101912 */
[----:B------:R-:W-:Y:S01]  /*6600*/  ISETP.LT.AND P2, PT, R8, R77, !P0 ;  /* 0x0000004d0800720c */ /* 0x000fe20004741270 */
[----:B-1----:R-:W-:Y:S01]  /*6610*/  IMAD R7, R32, UR6, RZ ;  /* 0x0000000620077c24 */ /* 0x002fe2000f8e02ff */
[C-C-:B------:R-:W-:Y:S01]  /*6620*/  LOP3.LUT R6, R3.reuse, 0x28, R0.reuse, 0xfe, !PT ;  /* 0x0000002803067812 */ /* 0x140fe200078efe00 */
[----:B------:R1:W-:Y:S01]  /*6630*/  @P4 STG.E desc[UR18][R4.64], R13 ;  /* 0x0000000d04004986 */ /* 0x0003e2000c101912 */
[----:B------:R-:W-:-:S02]  /*6640*/  LOP3.LUT R30, R3, 0x2a, R0, 0xfe, !PT ;  /* 0x0000002a031e7812 */ /* 0x000fc400078efe00 */
[CC--:B------:R-:W-:Y:S01]  /*6650*/  ISETP.LT.AND P3, PT, R6.reuse, R77.reuse, !P0 ;  /* 0x0000004d0600720c */ /* 0x0c0fe20004761270 */
[----:B----4-:R-:W-:Y:S01]  /*6660*/  IMAD R11, R6, UR6, RZ ;  /* 0x00000006060b7c24 */ /* 0x010fe2000f8e02ff */
[-C--:B------:R-:W-:Y:S01]  /*6670*/  LEA R6, P6, R7, R2.reuse, 0x2 ;  /* 0x0000000207067211 */ /* 0x080fe200078c10ff */
[----:B------:R-:W-:Y:S01]  /*6680*/  IMAD R25, R30, UR6, RZ ;  /* 0x000000061e197c24 */ /* 0x000fe2000f8e02ff */
[----:B------:R-:W-:Y:S02]  /*6690*/  LEA R8, P4, R9, R2, 0x2 ;  /* 0x0000000209087211 */ /* 0x000fe400078810ff */
[-C--:B------:R-:W-:Y:S02]  /*66a0*/  LEA.HI.X.SX32 R7, R7, R24.reuse, 0x2, P6 ;  /* 0x0000001807077211 */ /* 0x080fe400030f16ff */
[----:B------:R-:W-:Y:S01]  /*66b0*/  LEA.HI.X.SX32 R9, R9, R24, 0x2, P4 ;  /* 0x0000001809097211 */ /* 0x000fe200020f16ff */
[----:B-1----:R-:W-:Y:S01]  /*66c0*/  IMAD R5, R36, UR6, RZ ;  /* 0x0000000624057c24 */ /* 0x002fe2000f8e02ff */
[----:B------:R-:W-:Y:S01]  /*66d0*/  ISETP.LT.AND P6, PT, R30, R77, !P0 ;  /* 0x0000004d1e00720c */ /* 0x000fe200047c1270 */
[----:B------:R1:W-:Y:S01]  /*66e0*/  @P1 STG.E desc[UR18][R6.64], R14 ;  /* 0x0000000e06001986 */ /* 0x0003e2000c101912 */
[----:B------:R-:W-:-:S02]  /*66f0*/  LEA R10, P5, R11, R2, 0x2 ;  /* 0x000000020b0a7211 */ /* 0x000fc400078a10ff */
[----:B------:R-:W-:Y:S01]  /*6700*/  LEA R26, P4, R25, R2, 0x2 ;  /* 0x00000002191a7211 */ /* 0x000fe200078810ff */
[----:B------:R3:W-:Y:S01]  /*6710*/  @P2 STG.E desc[UR18][R8.64], R15 ;  /* 0x0000000f08002986 */ /* 0x0007e2000c101912 */
[-C--:B------:R-:W-:Y:S02]  /*6720*/  LEA.HI.X.SX32 R11, R11, R24.reuse, 0x2, P5 ;  /* 0x000000180b0b7211 */ /* 0x080fe400028f16ff */
[----:B------:R-:W-:Y:S02]  /*6730*/  LEA.HI.X.SX32 R27, R25, R24, 0x2, P4 ;  /* 0x00000018191b7211 */ /* 0x000fe400020f16ff */
[C-C-:B------:R-:W-:Y:S01]  /*6740*/  LOP3.LUT R4, R3.reuse, 0x30, R0.reuse, 0xfe, !PT ;  /* 0x0000003003047812 */ /* 0x140fe200078efe00 */
[----:B--2---:R2:W-:Y:S01]  /*6750*/  @P3 STG.E desc[UR18][R10.64], R16 ;  /* 0x000000100a003986 */ /* 0x0045e2000c101912 */
[-C--:B------:R-:W-:Y:S02]  /*6760*/  ISETP.LT.AND P1, PT, R36, R77.reuse, !P0 ;  /* 0x0000004d2400720c */ /* 0x080fe40004721270 */
[C-C-:B-1----:R-:W-:Y:S01]  /*6770*/  LOP3.LUT R6, R3.reuse, 0x32, R0.reuse, 0xfe, !PT ;  /* 0x0000003203067812 */ /* 0x142fe200078efe00 */
[----:B------:R1:W-:Y:S01]  /*6780*/  @P6 STG.E desc[UR18][R26.64], R17 ;  /* 0x000000111a006986 */ /* 0x0003e2000c101912 */
[C---:B------:R-:W-:Y:S01]  /*6790*/  ISETP.LT.AND P2, PT, R4.reuse, R77, !P0 ;  /* 0x0000004d0400720c */ /* 0x040fe20004741270 */
[----:B---3--:R-:W-:Y:S01]  /*67a0*/  IMAD R9, R4, UR6, RZ ;  /* 0x0000000604097c24 */ /* 0x008fe2000f8e02ff */
[----:B------:R-:W-:-:S02]  /*67b0*/  LOP3.LUT R8, R3, 0x2e, R0, 0xfe, !PT ;  /* 0x0000002e03087812 */ /* 0x000fc400078efe00 */
[C-C-:B------:R-:W-:Y:S02]  /*67c0*/  LOP3.LUT R28, R3.reuse, 0x3e, R0.reuse, 0xfe, !PT ;  /* 0x0000003e031c7812 */ /* 0x140fe400078efe00 */
[C-C-:B------:R-:W-:Y:S01]  /*67d0*/  LOP3.LUT R30, R3.reuse, 0x3c, R0.reuse, 0xfe, !PT ;  /* 0x0000003c031e7812 */ /* 0x140fe200078efe00 */
[----:B------:R-:W-:Y:S01]  /*67e0*/  IMAD R7, R8, UR6, RZ ;  /* 0x0000000608077c24 */ /* 0x000fe2000f8e02ff */
[C-C-:B------:R-:W-:Y:S01]  /*67f0*/  LOP3.LUT R32, R3.reuse, 0x3a, R0.reuse, 0xfe, !PT ;  /* 0x0000003a03207812 */ /* 0x140fe200078efe00 */
[----:B--2---:R-:W-:Y:S01]  /*6800*/  IMAD R11, R6, UR6, RZ ;  /* 0x00000006060b7c24 */ /* 0x004fe2000f8e02ff */
[C-C-:B------:R-:W-:Y:S01]  /*6810*/  LOP3.LUT R12, R3.reuse, 0x38, R0.reuse, 0xfe, !PT ;  /* 0x00000038030c7812 */ /* 0x140fe200078efe00 */
[----:B------:R-:W-:Y:S01]  /*6820*/  IMAD R25, R30, UR6, RZ ;  /* 0x000000061e197c24 */ /* 0x000fe2000f8e02ff */
[----:B------:R-:W-:Y:S01]  /*6830*/  LOP3.LUT R34, R3, 0x36, R0, 0xfe, !PT ;  /* 0x0000003603227812 */ /* 0x000fe200078efe00 */
[----:B-1----:R-:W-:Y:S01]  /*6840*/  IMAD R17, R32, UR6, RZ ;  /* 0x0000000620117c24 */ /* 0x002fe2000f8e02ff */
[-C--:B------:R-:W-:Y:S01]  /*6850*/  ISETP.LT.AND P3, PT, R8, R77.reuse, !P0 ;  /* 0x0000004d0800720c */ /* 0x080fe20004761270 */
[----:B------:R-:W-:Y:S01]  /*6860*/  IMAD R15, R12, UR6, RZ ;  /* 0x000000060c0f7c24 */ /* 0x000fe2000f8e02ff */
[----:B------:R-:W-:Y:S01]  /*6870*/  LEA R4, P6, R5, R2, 0x2 ;  /* 0x0000000205047211 */ /* 0x000fe200078c10ff */
[----:B------:R-:W-:Y:S01]  /*6880*/  IMAD R13, R34, UR6, RZ ;  /* 0x00000006220d7c24 */ /* 0x000fe2000f8e02ff */
[----:B------:R-:W-:-:S02]  /*6890*/  ISETP.LT.AND P4, PT, R6, R77, !P0 ;  /* 0x0000004d0600720c */ /* 0x000fc40004781270 */
[----:B------:R-:W-:Y:S02]  /*68a0*/  LEA R6, P5, R7, R2, 0x2 ;  /* 0x0000000207067211 */ /* 0x000fe400078a10ff */
[----:B------:R-:W-:Y:S02]  /*68b0*/  LOP3.LUT R0, R3, 0x34, R0, 0xfe, !PT ;  /* 0x0000003403007812 */ /* 0x000fe400078efe00 */
[----:B------:R-:W-:Y:S02]  /*68c0*/  LEA.HI.X.SX32 R5, R5, R24, 0x2, P6 ;  /* 0x0000001805057211 */ /* 0x000fe400030f16ff */
[----:B------:R-:W-:Y:S01]  /*68d0*/  LEA R8, P6, R9, R2, 0x2 ;  /* 0x0000000209087211 */ /* 0x000fe200078c10ff */
[----:B------:R-:W-:Y:S01]  /*68e0*/  IMAD R3, R0, UR6, RZ ;  /* 0x0000000600037c24 */ /* 0x000fe2000f8e02ff */
[----:B------:R-:W-:Y:S01]  /*68f0*/  LEA.HI.X.SX32 R7, R7, R24, 0x2, P5 ;  /* 0x0000001807077211 */ /* 0x000fe200028f16ff */
[----:B------:R1:W-:Y:S01]  /*6900*/  @P1 STG.E desc[UR18][R4.64], R18 ;  /* 0x0000001204001986 */ /* 0x0003e2000c101912 */
[----:B------:R-:W-:-:S02]  /*6910*/  LEA R10, P5, R11, R2, 0x2 ;  /* 0x000000020b0a7211 */ /* 0x000fc400078a10ff */
[-C--:B------:R-:W-:Y:S01]  /*6920*/  LEA.HI.X.SX32 R9, R9, R24.reuse, 0x2, P6 ;  /* 0x0000001809097211 */ /* 0x080fe200030f16ff */
[----:B------:R2:W-:Y:S01]  /*6930*/  @P3 STG.E desc[UR18][R6.64], R19 ;  /* 0x0000001306003986 */ /* 0x0005e2000c101912 */
[----:B------:R-:W-:Y:S02]  /*6940*/  LEA.HI.X.SX32 R11, R11, R24, 0x2, P5 ;  /* 0x000000180b0b7211 */ /* 0x000fe400028f16ff */
[-C--:B------:R-:W-:Y:S01]  /*6950*/  ISETP.LT.AND P5, PT, R0, R77.reuse, !P0 ;  /* 0x0000004d0000720c */ /* 0x080fe200047a1270 */
[----:B------:R3:W-:Y:S01]  /*6960*/  @P2 STG.E desc[UR18][R8.64], R20 ;  /* 0x0000001408002986 */ /* 0x0007e2000c101912 */
[-C--:B------:R-:W-:Y:S02]  /*6970*/  ISETP.LT.AND P3, PT, R12, R77.reuse, !P0 ;  /* 0x0000004d0c00720c */ /* 0x080fe40004761270 */
[----:B-1----:R-:W-:Y:S01]  /*6980*/  LEA R4, P1, R3, R2, 0x2 ;  /* 0x0000000203047211 */ /* 0x002fe200078210ff */
[----:B------:R1:W-:Y:S01]  /*6990*/  @P4 STG.E desc[UR18][R10.64], R21 ;  /* 0x000000150a004986 */ /* 0x0003e2000c101912 */
[----:B------:R-:W-:-:S02]  /*69a0*/  ISETP.LT.AND P4, PT, R34, R77, !P0 ;  /* 0x0000004d2200720c */ /* 0x000fc40004781270 */
[----:B------:R-:W-:Y:S01]  /*69b0*/  LEA.HI.X.SX32 R5, R3, R24, 0x2, P1 ;  /* 0x0000001803057211 */ /* 0x000fe200008f16ff */
[----:B--2---:R-:W-:Y:S01]  /*69c0*/  IMAD R19, R28, UR6, RZ ;  /* 0x000000061c137c24 */ /* 0x004fe2000f8e02ff */
[-C--:B------:R-:W-:Y:S02]  /*69d0*/  LEA R6, P6, R13, R2.reuse, 0x2 ;  /* 0x000000020d067211 */ /* 0x080fe400078c10ff */
[----:B---3--:R-:W-:Y:S01]  /*69e0*/  LEA R8, P2, R15, R2, 0x2 ;  /* 0x000000020f087211 */ /* 0x008fe200078410ff */
[----:B------:R2:W-:Y:S01]  /*69f0*/  @P5 STG.E desc[UR18][R4.64], R22 ;  /* 0x0000001604005986 */ /* 0x0005e2000c101912 */
[-C--:B------:R-:W-:Y:S02]  /*6a00*/  LEA.HI.X.SX32 R7, R13, R24.reuse, 0x2, P6 ;  /* 0x000000180d077211 */ /* 0x080fe400030f16ff */
[----:B------:R-:W-:Y:S02]  /*6a10*/  LEA.HI.X.SX32 R9, R15, R24, 0x2, P2 ;  /* 0x000000180f097211 */ /* 0x000fe400010f16ff */
[----:B-1----:R-:W-:Y:S01]  /*6a20*/  LEA R10, P1, R17, R2, 0x2 ;  /* 0x00000002110a7211 */ /* 0x002fe200078210ff */
[----:B------:R2:W-:Y:S01]  /*6a30*/  @P4 STG.E desc[UR18][R6.64], R23 ;  /* 0x0000001706004986 */ /* 0x0005e2000c101912 */
[----:B------:R-:W-:-:S02]  /*6a40*/  ISETP.LT.AND P2, PT, R32, R77, !P0 ;  /* 0x0000004d2000720c */ /* 0x000fc40004741270 */
[----:B------:R-:W-:Y:S01]  /*6a50*/  LEA.HI.X.SX32 R11, R17, R24, 0x2, P1 ;  /* 0x00000018110b7211 */ /* 0x000fe200008f16ff */
[----:B------:R2:W-:Y:S01]  /*6a60*/  @P3 STG.E desc[UR18][R8.64], R108 ;  /* 0x0000006c08003986 */ /* 0x0005e2000c101912 */
[-C--:B------:R-:W-:Y:S02]  /*6a70*/  ISETP.LT.AND P1, PT, R30, R77.reuse, !P0 ;  /* 0x0000004d1e00720c */ /* 0x080fe40004721270 */
[----:B------:R-:W-:Y:S02]  /*6a80*/  ISETP.LT.AND P0, PT, R28, R77, !P0 ;  /* 0x0000004d1c00720c */ /* 0x000fe40004701270 */
[----:B------:R-:W-:-:S04]  /*6a90*/  LEA R12, P6, R25, R2, 0x2 ;  /* 0x00000002190c7211 */ /* 0x000fc800078c10ff */
[----:B------:R-:W-:Y:S01]  /*6aa0*/  LEA.HI.X.SX32 R13, R25, R24, 0x2, P6 ;  /* 0x00000018190d7211 */ /* 0x000fe200030f16ff */
[----:B------:R2:W-:Y:S01]  /*6ab0*/  @P2 STG.E desc[UR18][R10.64], R109 ;  /* 0x0000006d0a002986 */ /* 0x0005e2000c101912 */
[----:B------:R-:W-:-:S03]  /*6ac0*/  LEA R2, P6, R19, R2, 0x2 ;  /* 0x0000000213027211 */ /* 0x000fc600078c10ff */
[----:B------:R2:W-:Y:S01]  /*6ad0*/  @P1 STG.E desc[UR18][R12.64], R110 ;  /* 0x0000006e0c001986 */ /* 0x0005e2000c101912 */
[----:B------:R-:W-:Y:S01]  /*6ae0*/  LEA.HI.X.SX32 R3, R19, R24, 0x2, P6 ;  /* 0x0000001813037211 */ /* 0x000fe200030f16ff */
[----:B------:R-:W-:Y:S08]  /*6af0*/  @!P0 EXIT ;  /* 0x000000000000894d */ /* 0x000ff00003800000 */
[----:B------:R-:W-:Y:S01]  /*6b00*/  STG.E desc[UR18][R2.64], R111 ;  /* 0x0000006f02007986 */ /* 0x000fe2000c101912 */
[----:B------:R-:W-:Y:S05]  /*6b10*/  EXIT ;  /* 0x000000000000794d */ /* 0x000fea0003800000 */
.L_x_2:
[----:B------:R-:W-:-:S00]  /*6b20*/  BRA `(.L_x_2) ;  /* 0xfffffffc00fc7947 */ /* 0x000fc0000383ffff */
[----:B------:R-:W-:-:S00]  /*6b30*/  NOP ;  /* 0x0000000000007918 */ /* 0x000fc00000000000 */
        /* <DEDUP_REMOVED lines=12> */
.L_x_3:


//--------------------- .nv.shared.matmul_kernel  --------------------------
	.section	.nv.shared.matmul_kernel,"aw",@nobits
	.sectionflags	@""
	.align	16
	.zero		1024


//--------------------- .nv.shared.reserved.0     --------------------------
	.section	.nv.shared.reserved.0,"aw",@nobits
	.weak		__nv_reservedSMEM_offset_0_alias
	.size		__nv_reservedSMEM_offset_0_alias, 0, 0
	.other		__nv_reservedSMEM_offset_0_alias,@"STO_CUDA_RESERVED_SHARED STV_DEFAULT"
__nv_reservedSMEM_offset_0_alias:
	.zero		0


//--------------------- .nv.constant0.matmul_kernel --------------------------
	.section	.nv.constant0.matmul_kernel,"a",@progbits
	.sectionflags	@""
	.align	4
.nv.constant0.matmul_kernel:
	.zero		608


//--------------------- SYMBOLS --------------------------

	.type		.nv.reservedSmem.offset0,@object
	.size		.nv.reservedSmem.offset0,0x4
